	.target	sm_90a

	.elftype	@"ET_EXEC"


//--------------------- .note.nv.tkinfo           --------------------------
	.section	.note.nv.tkinfo,"",@"SHT_NOTE"
	.sectionflags	@"SHF_NOTE_NV_TKINFO"
	.tkinfo
        /*0018*/ 	.word	0x00000002
        /*0030*/ 	.string	""
        /*0030*/ 	.string	"ptxas"
        /*0030*/ 	.string	"Cuda compilation tools, release 13.0, V13.0.88"
        /*0030*/ 	.string	"Build cuda_13.0.r13.0/compiler.36424714_0"
        /*0030*/ 	.string	"-v  -suppress-debug-info  -lineinfo  -arch sm_90a "



//--------------------- .note.nv.cuinfo           --------------------------
	.section	.note.nv.cuinfo,"",@"SHT_NOTE"
	.sectionflags	@"SHF_NOTE_NV_CUINFO"
        /*0018*/ 	.short	0x0002
        /*001a*/ 	.short	0x005a
        /*001c*/ 	.short	0x0082
	.zero		2


//--------------------- .nv.info                  --------------------------
	.section	.nv.info,"",@"SHT_CUDA_INFO"
	.align	4


	//----- nvinfo : EIATTR_REGCOUNT
	.align		4
        /*0000*/ 	.byte	0x04, 0x2f
        /*0002*/ 	.short	(.L_1 - .L_0)
	.align		4
.L_0:
        /*0004*/ 	.word	index@(gluon_wgmma)
        /*0008*/ 	.word	0x0000002a


	//----- nvinfo : EIATTR_FRAME_SIZE
	.align		4
.L_1:
        /*000c*/ 	.byte	0x04, 0x11
        /*000e*/ 	.short	(.L_3 - .L_2)
	.align		4
.L_2:
        /*0010*/ 	.word	index@(gluon_wgmma)
        /*0014*/ 	.word	0x00000000


	//----- nvinfo : EIATTR_MIN_STACK_SIZE
	.align		4
.L_3:
        /*0018*/ 	.byte	0x04, 0x12
        /*001a*/ 	.short	(.L_5 - .L_4)
	.align		4
.L_4:
        /*001c*/ 	.word	index@(gluon_wgmma)
        /*0020*/ 	.word	0x00000000
.L_5:


//--------------------- .nv.compat                --------------------------
	.section	.nv.compat,"",@"SHT_CUDA_COMPAT_INFO"
	.align	4
        /*0000*/ 	.byte	0x02, 0x09, 0x01, 0x00, 0x02, 0x02, 0x04, 0x00, 0x02, 0x05, 0x05, 0x00, 0x03, 0x07, 0x01, 0x01
        /*0010*/ 	.byte	0x02, 0x03, 0x03, 0x00, 0x02, 0x06, 0x01, 0x00, 0x04, 0x0b, 0x08, 0x00, 0x00, 0x00, 0x00, 0x00
        /*0020*/ 	.byte	0x00, 0x00, 0x00, 0x00


//--------------------- .nv.info.gluon_wgmma      --------------------------
	.section	.nv.info.gluon_wgmma,"",@"SHT_CUDA_INFO"
	.sectionflags	@""
	.align	4


	//----- nvinfo : EIATTR_CUDA_API_VERSION
	.align		4
        /*0000*/ 	.byte	0x04, 0x37
        /*0002*/ 	.short	(.L_7 - .L_6)
.L_6:
        /*0004*/ 	.word	0x00000082


	//----- nvinfo : EIATTR_KPARAM_INFO
	.align		4
.L_7:
        /*0008*/ 	.byte	0x04, 0x17
        /*000a*/ 	.short	(.L_9 - .L_8)
.L_8:
        /*000c*/ 	.word	0x00000000
        /*0010*/ 	.short	0x000a
        /*0012*/ 	.short	0x0048
        /*0014*/ 	.byte	0x00, 0xf4, 0x21, 0x00


	//----- nvinfo : EIATTR_KPARAM_INFO
	.align		4
.L_9:
        /*0018*/ 	.byte	0x04, 0x17
        /*001a*/ 	.short	(.L_11 - .L_10)
.L_10:
        /*001c*/ 	.word	0x00000000
        /*0020*/ 	.short	0x0009
        /*0022*/ 	.short	0x0040
        /*0024*/ 	.byte	0x00, 0xf4, 0x21, 0x00


	//----- nvinfo : EIATTR_KPARAM_INFO
	.align		4
.L_11:
        /*0028*/ 	.byte	0x04, 0x17
        /*002a*/ 	.short	(.L_13 - .L_12)
.L_12:
        /*002c*/ 	.word	0x00000000
        /*0030*/ 	.short	0x0008
        /*0032*/ 	.short	0x0038
        /*0034*/ 	.byte	0x00, 0xf0, 0x21, 0x00


	//----- nvinfo : EIATTR_KPARAM_INFO
	.align		4
.L_13:
        /*0038*/ 	.byte	0x04, 0x17
        /*003a*/ 	.short	(.L_15 - .L_14)
.L_14:
        /*003c*/ 	.word	0x00000000
        /*0040*/ 	.short	0x0007
        /*0042*/ 	.short	0x0030
        /*0044*/ 	.byte	0x00, 0xf0, 0x21, 0x00


	//----- nvinfo : EIATTR_KPARAM_INFO
	.align		4
.L_15:
        /*0048*/ 	.byte	0x04, 0x17
        /*004a*/ 	.short	(.L_17 - .L_16)
.L_16:
        /*004c*/ 	.word	0x00000000
        /*0050*/ 	.short	0x0006
        /*0052*/ 	.short	0x0028
        /*0054*/ 	.byte	0x00, 0xf0, 0x21, 0x00


	//----- nvinfo : EIATTR_KPARAM_INFO
	.align		4
.L_17:
        /*0058*/ 	.byte	0x04, 0x17
        /*005a*/ 	.short	(.L_19 - .L_18)
.L_18:
        /*005c*/ 	.word	0x00000000
        /*0060*/ 	.short	0x0005
        /*0062*/ 	.short	0x0020
        /*0064*/ 	.byte	0x00, 0xf0, 0x11, 0x00


	//----- nvinfo : EIATTR_KPARAM_INFO
	.align		4
.L_19:
        /*0068*/ 	.byte	0x04, 0x17
        /*006a*/ 	.short	(.L_21 - .L_20)
.L_20:
        /*006c*/ 	.word	0x00000000
        /*0070*/ 	.short	0x0004
        /*0072*/ 	.short	0x001c
        /*0074*/ 	.byte	0x00, 0xf0, 0x11, 0x00


	//----- nvinfo : EIATTR_KPARAM_INFO
	.align		4
.L_21:
        /*0078*/ 	.byte	0x04, 0x17
        /*007a*/ 	.short	(.L_23 - .L_22)
.L_22:
        /*007c*/ 	.word	0x00000000
        /*0080*/ 	.short	0x0003
        /*0082*/ 	.short	0x0018
        /*0084*/ 	.byte	0x00, 0xf0, 0x11, 0x00


	//----- nvinfo : EIATTR_KPARAM_INFO
	.align		4
.L_23:
        /*0088*/ 	.byte	0x04, 0x17
        /*008a*/ 	.short	(.L_25 - .L_24)
.L_24:
        /*008c*/ 	.word	0x00000000
        /*0090*/ 	.short	0x0002
        /*0092*/ 	.short	0x0010
        /*0094*/ 	.byte	0x00, 0xf4, 0x21, 0x00


	//----- nvinfo : EIATTR_KPARAM_INFO
	.align		4
.L_25:
        /*0098*/ 	.byte	0x04, 0x17
        /*009a*/ 	.short	(.L_27 - .L_26)
.L_26:
        /*009c*/ 	.word	0x00000000
        /*00a0*/ 	.short	0x0001
        /*00a2*/ 	.short	0x0008
        /*00a4*/ 	.byte	0x00, 0xf4, 0x21, 0x00


	//----- nvinfo : EIATTR_KPARAM_INFO
	.align		4
.L_27:
        /*00a8*/ 	.byte	0x04, 0x17
        /*00aa*/ 	.short	(.L_29 - .L_28)
.L_28:
        /*00ac*/ 	.word	0x00000000
        /*00b0*/ 	.short	0x0000
        /*00b2*/ 	.short	0x0000
        /*00b4*/ 	.byte	0x00, 0xf4, 0x21, 0x00


	//----- nvinfo : EIATTR_SPARSE_MMA_MASK
	.align		4
.L_29:
        /*00b8*/ 	.byte	0x03, 0x50
        /*00ba*/ 	.short	0x0000


	//----- nvinfo : EIATTR_MAXREG_COUNT
	.align		4
        /*00bc*/ 	.byte	0x03, 0x1b
        /*00be*/ 	.short	0x00ff


	//----- nvinfo : EIATTR_NUM_BARRIERS
	.align		4
        /*00c0*/ 	.byte	0x02, 0x4c
        /*00c2*/ 	.byte	0x01
	.zero		1


	//----- nvinfo : EIATTR_MERCURY_ISA_VERSION
	.align		4
        /*00c4*/ 	.byte	0x03, 0x5f
        /*00c6*/ 	.short	0x0101


	//----- nvinfo : EIATTR_INT_WARP_WIDE_INSTR_OFFSETS
	.align		4
        /*00c8*/ 	.byte	0x04, 0x31
        /*00ca*/ 	.short	(.L_31 - .L_30)


	//   ....[0]....
.L_30:
        /*00cc*/ 	.word	0x00001310


	//   ....[1]....
        /*00d0*/ 	.word	0x000013a0


	//   ....[2]....
        /*00d4*/ 	.word	0x000015b0


	//   ....[3]....
        /*00d8*/ 	.word	0x000015c0


	//   ....[4]....
        /*00dc*/ 	.word	0x000015d0


	//   ....[5]....
        /*00e0*/ 	.word	0x00001670


	//   ....[6]....
        /*00e4*/ 	.word	0x00001b60


	//   ....[7]....
        /*00e8*/ 	.word	0x00001b70


	//----- nvinfo : EIATTR_COOP_GROUP_MASK_REGIDS
	.align		4
.L_31:
        /*00ec*/ 	.byte	0x04, 0x29
        /*00ee*/ 	.short	(.L_33 - .L_32)


	//   ....[0]....
.L_32:
        /*00f0*/ 	.word	0xffffffff


	//   ....[1]....
        /*00f4*/ 	.word	0xffffffff


	//   ....[2]....
        /*00f8*/ 	.word	0xffffffff


	//----- nvinfo : EIATTR_COOP_GROUP_INSTR_OFFSETS
	.align		4
.L_33:
        /*00fc*/ 	.byte	0x04, 0x28
        /*00fe*/ 	.short	(.L_35 - .L_34)


	//   ....[0]....
.L_34:
        /*0100*/ 	.word	0x00000150


	//   ....[1]....
        /*0104*/ 	.word	0x00000700


	//   ....[2]....
        /*0108*/ 	.word	0x00000cf0


	//----- nvinfo : EIATTR_MBARRIER_INSTR_OFFSETS
	.align		4
.L_35:
        /*010c*/ 	.byte	0x04, 0x39
        /*010e*/ 	.short	(.L_37 - .L_36)


	//   ....[0]....
.L_36:
        /*0110*/ 	.word	0x000013e0
        /*0114*/ 	.word	0x000000ff
        /*0118*/ 	.word	0x00004000
        /*011c*/ 	.short	0x0100
        /*011e*/ 	.byte	0x08
	.zero		1


	//   ....[1]....
        /*0120*/ 	.word	0x00001710
        /*0124*/ 	.word	0x000000ff
        /*0128*/ 	.word	0x00004000
        /*012c*/ 	.short	0x010a
        /*012e*/ 	.byte	0x08
	.zero		1


	//   ....[2]....
        /*0130*/ 	.word	0x00001ae0
        /*0134*/ 	.word	0x000000ff
        /*0138*/ 	.word	0x00004000
        /*013c*/ 	.short	0x0108
        /*013e*/ 	.byte	0x08
	.zero		1


	//   ....[3]....
        /*0140*/ 	.word	0x00001c00
        /*0144*/ 	.word	0x000000ff
        /*0148*/ 	.word	0x00004000
        /*014c*/ 	.short	0x010a
        /*014e*/ 	.byte	0x08
	.zero		1


	//----- nvinfo : EIATTR_NUM_MBARRIERS
	.align		4
.L_37:
        /*0150*/ 	.byte	0x03, 0x38
        /*0152*/ 	.short	0x0001


	//----- nvinfo : EIATTR_EXIT_INSTR_OFFSETS
	.align		4
        /*0154*/ 	.byte	0x04, 0x1c
        /*0156*/ 	.short	(.L_39 - .L_38)


	//   ....[0]....
.L_38:
        /*0158*/ 	.word	0x00001bf0


	//----- nvinfo : EIATTR_REQNTID
	.align		4
.L_39:
        /*015c*/ 	.byte	0x04, 0x10
        /*015e*/ 	.short	(.L_41 - .L_40)
.L_40:
        /*0160*/ 	.word	0x00000100
        /*0164*/ 	.word	0x00000001
        /*0168*/ 	.word	0x00000001


	//----- nvinfo : EIATTR_CRS_STACK_SIZE
	.align		4
.L_41:
        /*016c*/ 	.byte	0x04, 0x1e
        /*016e*/ 	.short	(.L_43 - .L_42)
.L_42:
        /*0170*/ 	.word	0x00000000


	//----- nvinfo : EIATTR_CBANK_PARAM_SIZE
	.align		4
.L_43:
        /*0174*/ 	.byte	0x03, 0x19
        /*0176*/ 	.short	0x0050


	//----- nvinfo : EIATTR_PARAM_CBANK
	.align		4
        /*0178*/ 	.byte	0x04, 0x0a
        /*017a*/ 	.short	(.L_45 - .L_44)
	.align		4
.L_44:
        /*017c*/ 	.word	index@(.nv.constant0.gluon_wgmma)
        /*0180*/ 	.short	0x0210
        /*0182*/ 	.short	0x0050


	//----- nvinfo : EIATTR_SW_WAR
	.align		4
.L_45:
        /*0184*/ 	.byte	0x04, 0x36
        /*0186*/ 	.short	(.L_47 - .L_46)
.L_46:
        /*0188*/ 	.word	0x00000008
.L_47:


//--------------------- .nv.callgraph             --------------------------
	.section	.nv.callgraph,"",@"SHT_CUDA_CALLGRAPH"
	.align	4
	.sectionentsize	8
	.align		4
        /*0000*/ 	.word	0x00000000
	.align		4
        /*0004*/ 	.word	0xffffffff
	.align		4
        /*0008*/ 	.word	0x00000000
	.align		4
        /*000c*/ 	.word	0xfffffffe
	.align		4
        /*0010*/ 	.word	0x00000000
	.align		4
        /*0014*/ 	.word	0xfffffffd
	.align		4
        /*0018*/ 	.word	0x00000000
	.align		4
        /*001c*/ 	.word	0xfffffffc


//--------------------- .text.gluon_wgmma         --------------------------
	.section	.text.gluon_wgmma,"ax",@progbits
	.align	128
        .global         gluon_wgmma
        .type           gluon_wgmma,@function
        .size           gluon_wgmma,(.L_x_52 - gluon_wgmma)
        .other          gluon_wgmma,@"STO_CUDA_ENTRY STV_DEFAULT"
gluon_wgmma:
.text.gluon_wgmma:
[----:B------:R-:W-:Y:S01]  /*0000*/  LDC R1, c[0x0][0x28] ;  /* 0x00000a00ff017b82 */ /* 0x000fe20000000800 */
[----:B------:R-:W1:Y:S07]  /*0010*/  S2R R0, SR_TID.X ;  /* 0x0000000000007919 */ /* 0x000e6e0000002100 */
[----:B------:R-:W2:Y:S01]  /*0020*/  S2UR UR4, SR_CgaCtaId ;  /* 0x00000000000479c3 */ /* 0x000ea20000008800 */
[----:B------:R-:W-:Y:S01]  /*0030*/  UMOV UR8, 0x400 ;  /* 0x0000040000087882 */ /* 0x000fe20000000000 */
[----:B------:R-:W-:Y:S01]  /*0040*/  ULDC UR6, c[0x0][0xc] ;  /* 0x0000030000067ab9 */ /* 0x000fe20000000800 */
[----:B------:R-:W-:Y:S01]  /*0050*/  ULDC.64 UR20, c[0x0][0x250] ;  /* 0x0000940000147ab9 */ /* 0x000fe20000000a00 */
[----:B------:R-:W-:Y:S04]  /*0060*/  BSSY B0, `(.L_x_0) ;  /* 0x000001e000007945 */ /* 0x000fe80003800000 */
[----:B------:R-:W3:Y:S08]  /*0070*/  LDC R2, c[0x0][0x228] ;  /* 0x00008a00ff027b82 */ /* 0x000ef00000000800 */
[----:B------:R-:W4:Y:S08]  /*0080*/  LDC R8, c[0x0][0x230] ;  /* 0x00008c00ff087b82 */ /* 0x000f300000000800 */
[----:B------:R-:W-:Y:S01]  /*0090*/  S2UR UR22, SR_CTAID.Y ;  /* 0x00000000001679c3 */ /* 0x000fe20000002600 */
[----:B--2---:R-:W-:-:S03]  /*00a0*/  ULEA UR8, UR4, UR8, 0x18 ;  /* 0x0000000804087291 */ /* 0x004fc6000f8ec03f */
[----:B------:R-:W-:Y:S01]  /*00b0*/  ULDC UR4, c[0x0][0x10] ;  /* 0x0000040000047ab9 */ /* 0x000fe20000000800 */
[----:B-1----:R-:W-:-:S03]  /*00c0*/  LOP3.LUT R6, R0, 0xff, RZ, 0xc0, !PT ;  /* 0x000000ff00067812 */ /* 0x002fc600078ec0ff */
[----:B------:R-:W1:Y:S01]  /*00d0*/  S2UR UR5, SR_CTAID.Z ;  /* 0x00000000000579c3 */ /* 0x000e620000002700 */
[----:B---3--:R-:W-:Y:S01]  /*00e0*/  VIADD R2, R2, 0xffffffff ;  /* 0xffffffff02027836 */ /* 0x008fe20000000000 */
[C---:B------:R-:W-:Y:S02]  /*00f0*/  ISETP.GE.U32.AND P0, PT, R6.reuse, 0x20, PT ;  /* 0x000000200600780c */ /* 0x040fe40003f06070 */
[C---:B------:R-:W-:Y:S02]  /*0100*/  ISETP.NE.U32.AND P2, PT, R6.reuse, RZ, PT ;  /* 0x000000ff0600720c */ /* 0x040fe40003f45070 */
[----:B------:R-:W-:Y:S02]  /*0110*/  LEA R9, R6, UR8, 0x2 ;  /* 0x0000000806097c11 */ /* 0x000fe4000f8e10ff */
[----:B------:R-:W2:Y:S01]  /*0120*/  S2UR UR23, SR_CTAID.X ;  /* 0x00000000001779c3 */ /* 0x000ea20000002500 */
[----:B----4-:R-:W-:-:S06]  /*0130*/  VIADD R14, R8, 0xffffffff ;  /* 0xffffffff080e7836 */ /* 0x010fcc0000000000 */
[----:B------:R3:W-:Y:S01]  /*0140*/  @!P0 STS [R9], RZ ;  /* 0x000000ff09008388 */ /* 0x0007e20000000800 */
[----:B------:R-:W-:-:S03]  /*0150*/  NOP ;  /* 0x0000000000007918 */ /* 0x000fc60000000000 */
[----:B------:R3:W-:Y:S01]  /*0160*/  @!P2 STS [UR8+0x24], R2 ;  /* 0x00002402ff00a988 */ /* 0x0007e20008000808 */
[----:B-1----:R-:W-:-:S03]  /*0170*/  UIMAD UR4, UR5, UR4, UR22 ;  /* 0x00000004050472a4 */ /* 0x002fc6000f8e0216 */
[----:B------:R3:W-:Y:S01]  /*0180*/  @!P2 STS [UR8+0x20], R14 ;  /* 0x0000200eff00a988 */ /* 0x0007e20008000808 */
[----:B--2---:R-:W-:-:S04]  /*0190*/  UIMAD UR4, UR4, UR6, UR23 ;  /* 0x00000006040472a4 */ /* 0x004fc8000f8e0217 */
[----:B------:R-:W-:-:S04]  /*01a0*/  UIMAD UR4, UR4, 0x180, URZ ;  /* 0x00000180040478a4 */ /* 0x000fc8000f8e023f */
[----:B------:R-:W-:-:S04]  /*01b0*/  UIADD3 UR16, UP0, UR4, UR20, URZ ;  /* 0x0000001404107290 */ /* 0x000fc8000ff1e03f */
[----:B------:R-:W-:Y:S01]  /*01c0*/  ULEA.HI.X.SX32 UR17, UR4, UR21, 0x1, UP0 ;  /* 0x0000001504117291 */ /* 0x000fe200080f0e3f */
[----:B---3--:R-:W-:Y:S11]  /*01d0*/  @P2 BRA `(.L_x_1) ;  /* 0x0000000000182947 */ /* 0x008ff60003800000 */
[----:B------:R-:W1:Y:S01]  /*01e0*/  LDS R3, [UR8+0x8] ;  /* 0x00000808ff037984 */ /* 0x000e620008000800 */
[----:B------:R-:W2:Y:S01]  /*01f0*/  LDC.64 R10, c[0x0][0x210] ;  /* 0x00008400ff0a7b82 */ /* 0x000ea20000000a00 */
[----:B------:R-:W-:Y:S02]  /*0200*/  IMAD.MOV.U32 R4, RZ, RZ, 0x70 ;  /* 0x00000070ff047424 */ /* 0x000fe400078e00ff */
[----:B--2---:R2:W-:Y:S03]  /*0210*/  STS.64 [UR8], R10 ;  /* 0x0000000aff007988 */ /* 0x0045e60008000a08 */
[----:B-1----:R-:W-:-:S05]  /*0220*/  LOP3.LUT R3, R3, 0x10, R4, 0xd8, !PT ;  /* 0x0000001003037812 */ /* 0x002fca00078ed804 */
[----:B------:R2:W-:Y:S02]  /*0230*/  STS [UR8+0x8], R3 ;  /* 0x00000803ff007988 */ /* 0x0005e40008000808 */
.L_x_1:
[----:B------:R-:W-:Y:S05]  /*0240*/  BSYNC B0 ;  /* 0x0000000000007941 */ /* 0x000fea0003800000 */
.L_x_0:
[----:B------:R-:W-:Y:S04]  /*0250*/  BSSY B0, `(.L_x_2) ;  /* 0x000000a000007945 */ /* 0x000fe80003800000 */
[----:B------:R-:W-:Y:S05]  /*0260*/  @P2 BRA `(.L_x_3) ;  /* 0x0000000000202947 */ /* 0x000fea0003800000 */
[----:B--2---:R-:W1:Y:S01]  /*0270*/  LDS R3, [UR8+0x34] ;  /* 0x00003408ff037984 */ /* 0x004e620008000800 */
[----:B------:R-:W-:Y:S02]  /*0280*/  IMAD.MOV.U32 R4, RZ, RZ, 0x3f000000 ;  /* 0x3f000000ff047424 */ /* 0x000fe400078e00ff */
[----:B------:R-:W-:Y:S01]  /*0290*/  @!P2 IMAD.MOV.U32 R5, RZ, RZ, 0x3f ;  /* 0x0000003fff05a424 */ /* 0x000fe200078e00ff */
[----:B------:R-:W2:Y:S02]  /*02a0*/  @!P2 LDS R10, [UR8+0x38] ;  /* 0x00003808ff0aa984 */ /* 0x000ea40008000800 */
[----:B-1----:R-:W-:Y:S02]  /*02b0*/  LOP3.LUT R3, R3, 0xff000000, R4, 0xb8, !PT ;  /* 0xff00000003037812 */ /* 0x002fe400078eb804 */
[----:B--2---:R-:W-:-:S03]  /*02c0*/  @!P2 LOP3.LUT R4, R10, 0xff, R5, 0xb8, !PT ;  /* 0x000000ff0a04a812 */ /* 0x004fc600078eb805 */
[----:B------:R1:W-:Y:S04]  /*02d0*/  STS [UR8+0x34], R3 ;  /* 0x00003403ff007988 */ /* 0x0003e80008000808 */
[----:B------:R1:W-:Y:S02]  /*02e0*/  @!P2 STS [UR8+0x38], R4 ;  /* 0x00003804ff00a988 */ /* 0x0003e40008000808 */
.L_x_3:
[----:B------:R-:W-:Y:S05]  /*02f0*/  BSYNC B0 ;  /* 0x0000000000007941 */ /* 0x000fea0003800000 */
.L_x_2:
[----:B------:R-:W-:Y:S04]  /*0300*/  BSSY B0, `(.L_x_4) ;  /* 0x000000e000007945 */ /* 0x000fe80003800000 */
[----:B------:R-:W-:Y:S05]  /*0310*/  @P2 BRA `(.L_x_5) ;  /* 0x0000000000302947 */ /* 0x000fea0003800000 */
[----:B-1----:R-:W1:Y:S01]  /*0320*/  LDS R4, [UR8+0x34] ;  /* 0x00003408ff047984 */ /* 0x002e620008000800 */
[----:B------:R-:W3:Y:S03]  /*0330*/  LDC.64 R12, c[0x0][0x238] ;  /* 0x00008e00ff0c7b82 */ /* 0x000ee60000000a00 */
[----:B--2---:R-:W2:Y:S01]  /*0340*/  LDS R3, [UR8+0x1c] ;  /* 0x00001c08ff037984 */ /* 0x004ea20008000800 */
[C---:B---3--:R-:W-:Y:S01]  /*0350*/  SHF.L.U64.HI R10, R12.reuse, 0x1, R13 ;  /* 0x000000010c0a7819 */ /* 0x048fe2000001020d */
[----:B------:R-:W-:-:S03]  /*0360*/  IMAD.SHL.U32 R5, R12, 0x2, RZ ;  /* 0x000000020c057824 */ /* 0x000fc600078e00ff */
[--C-:B------:R-:W-:Y:S02]  /*0370*/  SHF.R.U32.HI R12, RZ, 0x4, R10.reuse ;  /* 0x00000004ff0c7819 */ /* 0x100fe4000001160a */
[----:B------:R-:W-:-:S05]  /*0380*/  SHF.R.U64 R5, R5, 0x4, R10 ;  /* 0x0000000405057819 */ /* 0x000fca000000120a */
[----:B------:R3:W-:Y:S01]  /*0390*/  STS [UR8+0xc], R5 ;  /* 0x00000c05ff007988 */ /* 0x0007e20008000808 */
[----:B-1----:R-:W-:Y:S02]  /*03a0*/  LOP3.LUT R4, R4, 0x7, RZ, 0xb8, !PT ;  /* 0x0000000704047812 */ /* 0x002fe400078eb8ff */
[----:B--2---:R-:W-:-:S03]  /*03b0*/  LOP3.LUT R3, R3, 0xf, R12, 0xb8, !PT ;  /* 0x0000000f03037812 */ /* 0x004fc600078eb80c */
[----:B------:R3:W-:Y:S04]  /*03c0*/  STS [UR8+0x34], R4 ;  /* 0x00003404ff007988 */ /* 0x0007e80008000808 */
[----:B------:R3:W-:Y:S02]  /*03d0*/  STS [UR8+0x1c], R3 ;  /* 0x00001c03ff007988 */ /* 0x0007e40008000808 */
.L_x_5:
[----:B------:R-:W-:Y:S05]  /*03e0*/  BSYNC B0 ;  /* 0x0000000000007941 */ /* 0x000fea0003800000 */
.L_x_4:
[----:B------:R-:W-:Y:S04]  /*03f0*/  BSSY B1, `(.L_x_6) ;  /* 0x000001b000017945 */ /* 0x000fe80003800000 */
[----:B------:R-:W-:Y:S01]  /*0400*/  BSSY B0, `(.L_x_7) ;  /* 0x0000016000007945 */ /* 0x000fe20003800000 */
[----:B------:R-:W-:-:S03]  /*0410*/  IMAD.MOV.U32 R7, RZ, RZ, RZ ;  /* 0x000000ffff077224 */ /* 0x000fc600078e00ff */
[----:B------:R-:W-:Y:S05]  /*0420*/  @P2 BRA `(.L_x_8) ;  /* 0x0000000000202947 */ /* 0x000fea0003800000 */
[----:B-123--:R-:W1:Y:S02]  /*0430*/  LDS R3, [UR8+0x34] ;  /* 0x00003408ff037984 */ /* 0x00ee640008000800 */
[----:B-1----:R-:W-:-:S05]  /*0440*/  LOP3.LUT R3, R3, 0x38, RZ, 0xb8, !PT ;  /* 0x0000003803037812 */ /* 0x002fca00078eb8ff */
[----:B------:R1:W-:Y:S01]  /*0450*/  STS [UR8+0x34], R3 ;  /* 0x00003403ff007988 */ /* 0x0003e20008000808 */
[----:B------:R-:W-:Y:S05]  /*0460*/  @P2 BRA `(.L_x_9) ;  /* 0x0000000000202947 */ /* 0x000fea0003800000 */
[----:B-1----:R-:W1:Y:S01]  /*0470*/  LDS R3, [UR8+0x8] ;  /* 0x00000808ff037984 */ /* 0x002e620008000800 */
[----:B------:R-:W-:-:S05]  /*0480*/  IMAD.MOV.U32 R4, RZ, RZ, 0x780 ;  /* 0x00000780ff047424 */ /* 0x000fca00078e00ff */
[----:B-1----:R-:W-:-:S05]  /*0490*/  LOP3.LUT R3, R3, 0x500, R4, 0xd8, !PT ;  /* 0x0000050003037812 */ /* 0x002fca00078ed804 */
[----:B------:R4:W-:Y:S02]  /*04a0*/  STS [UR8+0x8], R3 ;  /* 0x00000803ff007988 */ /* 0x0009e40008000808 */
.L_x_8:
[----:B------:R-:W-:Y:S05]  /*04b0*/  @P2 BRA `(.L_x_10) ;  /* 0x0000000000282947 */ /* 0x000fea0003800000 */
[----:B-1234-:R-:W1:Y:S02]  /*04c0*/  LDS R3, [UR8+0x8] ;  /* 0x00000808ff037984 */ /* 0x01ee640008000800 */
[----:B-1----:R-:W-:-:S05]  /*04d0*/  LOP3.LUT R3, R3, 0x1800, RZ, 0xb8, !PT ;  /* 0x0000180003037812 */ /* 0x002fca00078eb8ff */
[----:B------:R2:W-:Y:S02]  /*04e0*/  STS [UR8+0x8], R3 ;  /* 0x00000803ff007988 */ /* 0x0005e40008000808 */
.L_x_9:
[----:B------:R-:W-:Y:S05]  /*04f0*/  @P2 BREAK B0 ;  /* 0x0000000000002942 */ /* 0x000fea0003800000 */
[----:B------:R-:W-:Y:S05]  /*0500*/  @P2 BRA `(.L_x_11) ;  /* 0x0000000000242947 */ /* 0x000fea0003800000 */
[----:B------:R-:W3:Y:S01]  /*0510*/  LDS R4, [UR8+0x8] ;  /* 0x00000808ff047984 */ /* 0x000ee20008000800 */
[----:B-12---:R-:W-:-:S05]  /*0520*/  IMAD.MOV.U32 R3, RZ, RZ, 0x6000 ;  /* 0x00006000ff037424 */ /* 0x006fca00078e00ff */
[----:B---3--:R-:W-:-:S04]  /*0530*/  LOP3.LUT R3, R4, 0x6000, R3, 0xd8, !PT ;  /* 0x0000600004037812 */ /* 0x008fc800078ed803 */
[----:B------:R-:W-:-:S05]  /*0540*/  LOP3.LUT R3, R3, 0x400000, RZ, 0xb8, !PT ;  /* 0x0040000003037812 */ /* 0x000fca00078eb8ff */
[----:B------:R5:W-:Y:S02]  /*0550*/  STS [UR8+0x8], R3 ;  /* 0x00000803ff007988 */ /* 0x000be40008000808 */
.L_x_10:
[----:B------:R-:W-:Y:S05]  /*0560*/  BSYNC B0 ;  /* 0x0000000000007941 */ /* 0x000fea0003800000 */
.L_x_7:
[----:B-12345:R-:W1:Y:S02]  /*0570*/  @!P2 LDS R3, [UR8+0x8] ;  /* 0x00000808ff03a984 */ /* 0x03ee640008000800 */
[----:B-1----:R-:W-:-:S05]  /*0580*/  @!P2 LOP3.LUT R3, R3, 0x8000, RZ, 0xb8, !PT ;  /* 0x000080000303a812 */ /* 0x002fca00078eb8ff */
[----:B------:R3:W-:Y:S02]  /*0590*/  @!P2 STS [UR8+0x8], R3 ;  /* 0x00000803ff00a988 */ /* 0x0007e40008000808 */
.L_x_11:
[----:B------:R-:W-:Y:S05]  /*05a0*/  BSYNC B1 ;  /* 0x0000000000017941 */ /* 0x000fea0003800000 */
.L_x_6:
[----:B------:R-:W-:Y:S05]  /*05b0*/  WARPSYNC.ALL ;  /* 0x0000000000007948 */ /* 0x000fea0003800000 */
[----:B------:R-:W-:Y:S05]  /*05c0*/  @P0 BRA `(.L_x_12) ;  /* 0x0000000000280947 */ /* 0x000fea0003800000 */
[----:B-123--:R-:W1:Y:S01]  /*05d0*/  S2R R3, SR_LANEID ;  /* 0x0000000000037919 */ /* 0x00ee620000000000 */
[----:B------:R-:W-:Y:S05]  /*05e0*/  WARPSYNC.ALL ;  /* 0x0000000000007948 */ /* 0x000fea0003800000 */
[----:B-1----:R-:W-:-:S05]  /*05f0*/  IMAD.SHL.U32 R3, R3, 0x4, RZ ;  /* 0x0000000403037824 */ /* 0x002fca00078e00ff */
[----:B------:R-:W1:Y:S01]  /*0600*/  LDS R11, [R3+UR8] ;  /* 0x00000008030b7984 */ /* 0x000e620008000800 */
[----:B------:R-:W-:-:S05]  /*0610*/  IADD3 R4, P1, R3, UR16, RZ ;  /* 0x0000001003047c10 */ /* 0x000fca000ff3e0ff */
[----:B------:R-:W-:-:S05]  /*0620*/  IMAD.X R5, RZ, RZ, UR17, P1 ;  /* 0x00000011ff057e24 */ /* 0x000fca00088e06ff */
[----:B-1----:R4:W5:Y:S01]  /*0630*/  ATOMG.E.EXCH.STRONG.GPU PT, RZ, [R4], R11 ;  /* 0x0000000b04ff73a8 */ /* 0x00296200041ee100 */
[----:B------:R-:W-:-:S04]  /*0640*/  DEPBAR {5,4,3,2,1,0} ;  /* 0x0000003f0000791a */ /* 0x000fc80000000000 */
[----:B------:R4:W-:Y:S01]  /*0650*/  UTMACCTL.IV [UR16] ;  /* 0x00000000100079b9 */ /* 0x0009e20008000000 */
[----:B------:R-:W-:Y:S01]  /*0660*/  NOP ;  /* 0x0000000000007918 */ /* 0x000fe20000000000 */
.L_x_12:
[----:B------:R-:W-:Y:S05]  /*0670*/  @P0 BRA `(.L_x_13) ;  /* 0x00000000000c0947 */ /* 0x000fea0003800000 */
[----:B------:R0:W-:Y:S01]  /*0680*/  UTMACMDFLUSH ;  /* 0x00000000000079b7 */ /* 0x0001e20000000000 */
[----:B------:R-:W-:Y:S05]  /*0690*/  @P0 BRA `(.L_x_13) ;  /* 0x0000000000040947 */ /* 0x000fea0003800000 */
[----:B------:R-:W-:-:S04]  /*06a0*/  DEPBAR.LE SB0, 0x0 ;  /* 0x000080000000791a */ /* 0x000fc80000000000 */
.L_x_13:
[----:B------:R-:W-:Y:S05]  /*06b0*/  WARPSYNC.ALL ;  /* 0x0000000000007948 */ /* 0x000fea0003800000 */
[----:B-----5:R-:W-:Y:S06]  /*06c0*/  BAR.SYNC.DEFER_BLOCKING 0x0 ;  /* 0x0000000000007b1d */ /* 0x020fec0000010000 */
[----:B------:R-:W-:Y:S02]  /*06d0*/  BSSY B1, `(.L_x_14) ;  /* 0x000000b000017945 */ /* 0x000fe40003800000 */
[----:B------:R-:W-:Y:S06]  /*06e0*/  BAR.SYNC.DEFER_BLOCKING 0x0 ;  /* 0x0000000000007b1d */ /* 0x000fec0000010000 */
[----:B------:R5:W-:Y:S01]  /*06f0*/  @!P0 STS [R9], RZ ;  /* 0x000000ff09008388 */ /* 0x000be20000000800 */
[----:B------:R-:W-:Y:S01]  /*0700*/  NOP ;  /* 0x0000000000007918 */ /* 0x000fe20000000000 */
[----:B------:R-:W-:Y:S05]  /*0710*/  @P2 BRA `(.L_x_15) ;  /* 0x0000000000182947 */ /* 0x000fea0003800000 */
[----:B-123--:R-:W1:Y:S01]  /*0720*/  LDS R3, [UR8+0x8] ;  /* 0x00000808ff037984 */ /* 0x00ee620008000800 */
[----:B----4-:R-:W2:Y:S01]  /*0730*/  LDC.64 R10, c[0x0][0x218] ;  /* 0x00008600ff0a7b82 */ /* 0x010ea20000000a00 */
[----:B------:R-:W-:Y:S02]  /*0740*/  IMAD.MOV.U32 R4, RZ, RZ, 0x70 ;  /* 0x00000070ff047424 */ /* 0x000fe400078e00ff */
[----:B--2---:R2:W-:Y:S03]  /*0750*/  STS.64 [UR8], R10 ;  /* 0x0000000aff007988 */ /* 0x0045e60008000a08 */
[----:B-1----:R-:W-:-:S05]  /*0760*/  LOP3.LUT R3, R3, 0x10, R4, 0xd8, !PT ;  /* 0x0000001003037812 */ /* 0x002fca00078ed804 */
[----:B------:R2:W-:Y:S02]  /*0770*/  STS [UR8+0x8], R3 ;  /* 0x00000803ff007988 */ /* 0x0005e40008000808 */
.L_x_15:
[----:B----4-:R-:W-:Y:S05]  /*0780*/  BSYNC B1 ;  /* 0x0000000000017941 */ /* 0x010fea0003800000 */
.L_x_14:
[----:B------:R-:W-:Y:S04]  /*0790*/  BSSY B2, `(.L_x_16) ;  /* 0x000000f000027945 */ /* 0x000fe80003800000 */
[----:B------:R-:W-:Y:S04]  /*07a0*/  BSSY B1, `(.L_x_17) ;  /* 0x000000c000017945 */ /* 0x000fe80003800000 */
[----:B------:R-:W-:Y:S05]  /*07b0*/  @P2 BRA `(.L_x_18) ;  /* 0x0000000000282947 */ /* 0x000fea0003800000 */
[----:B-123--:R-:W1:Y:S01]  /*07c0*/  LDS R3, [UR8+0x34] ;  /* 0x00003408ff037984 */ /* 0x00ee620008000800 */
[----:B------:R-:W-:Y:S01]  /*07d0*/  IMAD.MOV.U32 R4, RZ, RZ, 0x3f000000 ;  /* 0x3f000000ff047424 */ /* 0x000fe200078e00ff */
[----:B------:R-:W-:Y:S05]  /*07e0*/  @P2 BREAK B1 ;  /* 0x0000000000012942 */ /* 0x000fea0003800000 */
[----:B-1----:R-:W-:-:S05]  /*07f0*/  LOP3.LUT R3, R3, 0xff000000, R4, 0xb8, !PT ;  /* 0xff00000003037812 */ /* 0x002fca00078eb804 */
[----:B------:R1:W-:Y:S01]  /*0800*/  STS [UR8+0x34], R3 ;  /* 0x00003403ff007988 */ /* 0x0003e20008000808 */
[----:B------:R-:W-:Y:S05]  /*0810*/  @P2 BRA `(.L_x_19) ;  /* 0x0000000000182947 */ /* 0x000fea0003800000 */
[----:B-1----:R-:W1:Y:S01]  /*0820*/  LDS R3, [UR8+0x38] ;  /* 0x00003808ff037984 */ /* 0x002e620008000800 */
[----:B------:R-:W-:-:S05]  /*0830*/  IMAD.MOV.U32 R4, RZ, RZ, 0x3f ;  /* 0x0000003fff047424 */ /* 0x000fca00078e00ff */
[----:B-1----:R-:W-:-:S05]  /*0840*/  LOP3.LUT R3, R3, 0xff, R4, 0xb8, !PT ;  /* 0x000000ff03037812 */ /* 0x002fca00078eb804 */
[----:B------:R4:W-:Y:S02]  /*0850*/  STS [UR8+0x38], R3 ;  /* 0x00003803ff007988 */ /* 0x0009e40008000808 */
.L_x_18:
[----:B------:R-:W-:Y:S05]  /*0860*/  BSYNC B1 ;  /* 0x0000000000017941 */ /* 0x000fea0003800000 */
.L_x_17:
[----:B------:R1:W-:Y:S02]  /*0870*/  @!P2 STS [UR8+0x20], R14 ;  /* 0x0000200eff00a988 */ /* 0x0003e40008000808 */
.L_x_19:
[----:B------:R-:W-:Y:S05]  /*0880*/  BSYNC B2 ;  /* 0x0000000000027941 */ /* 0x000fea0003800000 */
.L_x_16:
[----:B------:R-:W-:Y:S05]  /*0890*/  WARPSYNC.ALL ;  /* 0x0000000000007948 */ /* 0x000fea0003800000 */
[----:B-1234-:R-:W1:Y:S01]  /*08a0*/  LDC R3, c[0x0][0x22c] ;  /* 0x00008b00ff037b82 */ /* 0x01ee620000000800 */
[----:B------:R-:W-:Y:S01]  /*08b0*/  BSSY B2, `(.L_x_20) ;  /* 0x0000010000027945 */ /* 0x000fe20003800000 */
[----:B-1----:R-:W-:-:S05]  /*08c0*/  VIADD R3, R3, 0xffffffff ;  /* 0xffffffff03037836 */ /* 0x002fca0000000000 */
[----:B------:R1:W-:Y:S01]  /*08d0*/  @!P2 STS [UR8+0x24], R3 ;  /* 0x00002403ff00a988 */ /* 0x0003e20008000808 */
[----:B------:R-:W-:Y:S05]  /*08e0*/  @P2 BRA `(.L_x_21) ;  /* 0x0000000000302947 */ /* 0x000fea0003800000 */
[----:B------:R-:W2:Y:S01]  /*08f0*/  LDS R5, [UR8+0x34] ;  /* 0x00003408ff057984 */ /* 0x000ea20008000800 */
[----:B------:R-:W3:Y:S03]  /*0900*/  LDC.64 R10, c[0x0][0x240] ;  /* 0x00009000ff0a7b82 */ /* 0x000ee60000000a00 */
[----:B------:R-:W4:Y:S01]  /*0910*/  LDS R4, [UR8+0x1c] ;  /* 0x00001c08ff047984 */ /* 0x000f220008000800 */
[C---:B---3--:R-:W-:Y:S01]  /*0920*/  SHF.L.U64.HI R11, R10.reuse, 0x1, R11 ;  /* 0x000000010a0b7819 */ /* 0x048fe2000001020b */
[----:B------:R-:W-:-:S03]  /*0930*/  IMAD.SHL.U32 R10, R10, 0x2, RZ ;  /* 0x000000020a0a7824 */ /* 0x000fc600078e00ff */
[--C-:B------:R-:W-:Y:S02]  /*0940*/  SHF.R.U32.HI R13, RZ, 0x4, R11.reuse ;  /* 0x00000004ff0d7819 */ /* 0x100fe4000001160b */
[----:B------:R-:W-:-:S05]  /*0950*/  SHF.R.U64 R10, R10, 0x4, R11 ;  /* 0x000000040a0a7819 */ /* 0x000fca000000120b */
[----:B------:R3:W-:Y:S01]  /*0960*/  STS [UR8+0xc], R10 ;  /* 0x00000c0aff007988 */ /* 0x0007e20008000808 */
[----:B--2---:R-:W-:Y:S02]  /*0970*/  LOP3.LUT R5, R5, 0x7, RZ, 0xb8, !PT ;  /* 0x0000000705057812 */ /* 0x004fe400078eb8ff */
[----:B----4-:R-:W-:-:S03]  /*0980*/  LOP3.LUT R4, R4, 0xf, R13, 0xb8, !PT ;  /* 0x0000000f04047812 */ /* 0x010fc600078eb80d */
[----:B------:R3:W-:Y:S04]  /*0990*/  STS [UR8+0x34], R5 ;  /* 0x00003405ff007988 */ /* 0x0007e80008000808 */
[----:B------:R3:W-:Y:S02]  /*09a0*/  STS [UR8+0x1c], R4 ;  /* 0x00001c04ff007988 */ /* 0x0007e40008000808 */
.L_x_21:
[----:B------:R-:W-:Y:S05]  /*09b0*/  BSYNC B2 ;  /* 0x0000000000027941 */ /* 0x000fea0003800000 */
.L_x_20:
[----:B------:R-:W-:Y:S04]  /*09c0*/  BSSY B3, `(.L_x_22) ;  /* 0x000001a000037945 */ /* 0x000fe80003800000 */
[----:B------:R-:W-:Y:S04]  /*09d0*/  BSSY B2, `(.L_x_23) ;  /* 0x0000015000027945 */ /* 0x000fe80003800000 */
[----:B------:R-:W-:Y:S05]  /*09e0*/  @P2 BRA `(.L_x_24) ;  /* 0x0000000000202947 */ /* 0x000fea0003800000 */
[----:B---3--:R-:W2:Y:S02]  /*09f0*/  LDS R4, [UR8+0x34] ;  /* 0x00003408ff047984 */ /* 0x008ea40008000800 */
[----:B--2---:R-:W-:-:S05]  /*0a00*/  LOP3.LUT R4, R4, 0x38, RZ, 0xb8, !PT ;  /* 0x0000003804047812 */ /* 0x004fca00078eb8ff */
[----:B------:R2:W-:Y:S01]  /*0a10*/  STS [UR8+0x34], R4 ;  /* 0x00003404ff007988 */ /* 0x0005e20008000808 */
[----:B------:R-:W-:Y:S05]  /*0a20*/  @P2 BRA `(.L_x_25) ;  /* 0x0000000000202947 */ /* 0x000fea0003800000 */
[----:B--2---:R-:W2:Y:S01]  /*0a30*/  LDS R4, [UR8+0x8] ;  /* 0x00000808ff047984 */ /* 0x004ea20008000800 */
[----:B------:R-:W-:-:S05]  /*0a40*/  IMAD.MOV.U32 R5, RZ, RZ, 0x780 ;  /* 0x00000780ff057424 */ /* 0x000fca00078e00ff */
[----:B--2---:R-:W-:-:S05]  /*0a50*/  LOP3.LUT R4, R4, 0x500, R5, 0xd8, !PT ;  /* 0x0000050004047812 */ /* 0x004fca00078ed805 */
[----:B------:R2:W-:Y:S02]  /*0a60*/  STS [UR8+0x8], R4 ;  /* 0x00000804ff007988 */ /* 0x0005e40008000808 */
.L_x_24:
[----:B------:R-:W-:Y:S05]  /*0a70*/  @P2 BRA `(.L_x_26) ;  /* 0x0000000000282947 */ /* 0x000fea0003800000 */
[----:B--23--:R-:W2:Y:S02]  /*0a80*/  LDS R4, [UR8+0x8] ;  /* 0x00000808ff047984 */ /* 0x00cea40008000800 */
[----:B--2---:R-:W-:-:S05]  /*0a90*/  LOP3.LUT R4, R4, 0x1800, RZ, 0xb8, !PT ;  /* 0x0000180004047812 */ /* 0x004fca00078eb8ff */
[----:B------:R3:W-:Y:S02]  /*0aa0*/  STS [UR8+0x8], R4 ;  /* 0x00000804ff007988 */ /* 0x0007e40008000808 */
.L_x_25:
[----:B------:R-:W-:Y:S05]  /*0ab0*/  @P2 BREAK B2 ;  /* 0x0000000000022942 */ /* 0x000fea0003800000 */
[----:B------:R-:W-:Y:S05]  /*0ac0*/  @P2 BRA `(.L_x_27) ;  /* 0x0000000000242947 */ /* 0x000fea0003800000 */
[----:B--23--:R-:W2:Y:S01]  /*0ad0*/  LDS R4, [UR8+0x8] ;  /* 0x00000808ff047984 */ /* 0x00cea20008000800 */
[----:B------:R-:W-:-:S05]  /*0ae0*/  IMAD.MOV.U32 R5, RZ, RZ, 0x6000 ;  /* 0x00006000ff057424 */ /* 0x000fca00078e00ff */
[----:B--2---:R-:W-:-:S04]  /*0af0*/  LOP3.LUT R4, R4, 0x6000, R5, 0xd8, !PT ;  /* 0x0000600004047812 */ /* 0x004fc800078ed805 */
[----:B------:R-:W-:-:S05]  /*0b00*/  LOP3.LUT R4, R4, 0x400000, RZ, 0xb8, !PT ;  /* 0x0040000004047812 */ /* 0x000fca00078eb8ff */
[----:B------:R4:W-:Y:S02]  /*0b10*/  STS [UR8+0x8], R4 ;  /* 0x00000804ff007988 */ /* 0x0009e40008000808 */
.L_x_26:
[----:B------:R-:W-:Y:S05]  /*0b20*/  BSYNC B2 ;  /* 0x0000000000027941 */ /* 0x000fea0003800000 */
.L_x_23:
[----:B--234-:R-:W2:Y:S02]  /*0b30*/  @!P2 LDS R4, [UR8+0x8] ;  /* 0x00000808ff04a984 */ /* 0x01cea40008000800 */
[----:B--2---:R-:W-:-:S05]  /*0b40*/  @!P2 LOP3.LUT R4, R4, 0x8000, RZ, 0xb8, !PT ;  /* 0x000080000404a812 */ /* 0x004fca00078eb8ff */
[----:B------:R4:W-:Y:S02]  /*0b50*/  @!P2 STS [UR8+0x8], R4 ;  /* 0x00000804ff00a988 */ /* 0x0009e40008000808 */
.L_x_27:
[----:B------:R-:W-:Y:S05]  /*0b60*/  BSYNC B3 ;  /* 0x0000000000037941 */ /* 0x000fea0003800000 */
.L_x_22:
[----:B------:R-:W-:Y:S05]  /*0b70*/  WARPSYNC.ALL ;  /* 0x0000000000007948 */ /* 0x000fea0003800000 */
[----:B------:R-:W-:-:S04]  /*0b80*/  UIADD3 UR19, UR4, 0x80, URZ ;  /* 0x0000008004137890 */ /* 0x000fc8000fffe03f */
[----:B------:R-:W-:-:S04]  /*0b90*/  UIADD3 UR18, UP0, UR19, UR20, URZ ;  /* 0x0000001413127290 */ /* 0x000fc8000ff1e03f */
[----:B------:R-:W-:Y:S01]  /*0ba0*/  ULEA.HI.X.SX32 UR19, UR19, UR21, 0x1, UP0 ;  /* 0x0000001513137291 */ /* 0x000fe200080f0e3f */
[----:B------:R-:W-:Y:S11]  /*0bb0*/  @P0 BRA `(.L_x_28) ;  /* 0x0000000000280947 */ /* 0x000ff60003800000 */
[----:B--234-:R-:W2:Y:S01]  /*0bc0*/  S2R R4, SR_LANEID ;  /* 0x0000000000047919 */ /* 0x01cea20000000000 */
[----:B------:R-:W-:Y:S05]  /*0bd0*/  WARPSYNC.ALL ;  /* 0x0000000000007948 */ /* 0x000fea0003800000 */
[----:B--2---:R-:W-:-:S05]  /*0be0*/  IMAD.SHL.U32 R10, R4, 0x4, RZ ;  /* 0x00000004040a7824 */ /* 0x004fca00078e00ff */
[----:B------:R-:W2:Y:S01]  /*0bf0*/  LDS R11, [R10+UR8] ;  /* 0x000000080a0b7984 */ /* 0x000ea20008000800 */
[----:B------:R-:W-:-:S05]  /*0c00*/  IADD3 R4, P1, R10, UR18, RZ ;  /* 0x000000120a047c10 */ /* 0x000fca000ff3e0ff */
[----:B------:R-:W-:-:S05]  /*0c10*/  IMAD.X R5, RZ, RZ, UR19, P1 ;  /* 0x00000013ff057e24 */ /* 0x000fca00088e06ff */
[----:B--2---:R2:W3:Y:S01]  /*0c20*/  ATOMG.E.EXCH.STRONG.GPU PT, RZ, [R4], R11 ;  /* 0x0000000b04ff73a8 */ /* 0x0044e200041ee100 */
[----:B------:R-:W-:-:S04]  /*0c30*/  DEPBAR {5,4,3,2,1,0} ;  /* 0x0000003f0000791a */ /* 0x000fc80000000000 */
[----:B------:R2:W-:Y:S01]  /*0c40*/  UTMACCTL.IV [UR18] ;  /* 0x00000000120079b9 */ /* 0x0005e20008000000 */
[----:B------:R-:W-:Y:S01]  /*0c50*/  NOP ;  /* 0x0000000000007918 */ /* 0x000fe20000000000 */
.L_x_28:
[----:B------:R-:W-:Y:S05]  /*0c60*/  @P0 BRA `(.L_x_29) ;  /* 0x00000000000c0947 */ /* 0x000fea0003800000 */
[----:B------:R0:W-:Y:S01]  /*0c70*/  UTMACMDFLUSH ;  /* 0x00000000000079b7 */ /* 0x0001e20000000000 */
[----:B------:R-:W-:Y:S05]  /*0c80*/  @P0 BRA `(.L_x_29) ;  /* 0x0000000000040947 */ /* 0x000fea0003800000 */
[----:B------:R-:W-:-:S04]  /*0c90*/  DEPBAR.LE SB0, 0x0 ;  /* 0x000080000000791a */ /* 0x000fc80000000000 */
.L_x_29:
[----:B------:R-:W-:Y:S05]  /*0ca0*/  WARPSYNC.ALL ;  /* 0x0000000000007948 */ /* 0x000fea0003800000 */
[----:B---3--:R-:W-:Y:S06]  /*0cb0*/  BAR.SYNC.DEFER_BLOCKING 0x0 ;  /* 0x0000000000007b1d */ /* 0x008fec0000010000 */
[----:B------:R-:W-:Y:S02]  /*0cc0*/  BSSY B3, `(.L_x_30) ;  /* 0x000000b000037945 */ /* 0x000fe40003800000 */
[----:B------:R-:W-:Y:S06]  /*0cd0*/  BAR.SYNC.DEFER_BLOCKING 0x0 ;  /* 0x0000000000007b1d */ /* 0x000fec0000010000 */
[----:B------:R3:W-:Y:S01]  /*0ce0*/  @!P0 STS [R9], RZ ;  /* 0x000000ff09008388 */ /* 0x0007e20000000800 */
[----:B------:R-:W-:Y:S01]  /*0cf0*/  NOP ;  /* 0x0000000000007918 */ /* 0x000fe20000000000 */
[----:B------:R-:W-:Y:S05]  /*0d00*/  @P2 BRA `(.L_x_31) ;  /* 0x0000000000182947 */ /* 0x000fea0003800000 */
[----:B--2-4-:R-:W2:Y:S01]  /*0d10*/  LDS R4, [UR8+0x8] ;  /* 0x00000808ff047984 */ /* 0x014ea20008000800 */
[----:B------:R-:W4:Y:S01]  /*0d20*/  LDC.64 R10, c[0x0][0x220] ;  /* 0x00008800ff0a7b82 */ /* 0x000f220000000a00 */
[----:B------:R-:W-:Y:S02]  /*0d30*/  IMAD.MOV.U32 R5, RZ, RZ, 0x70 ;  /* 0x00000070ff057424 */ /* 0x000fe400078e00ff */
[----:B----4-:R4:W-:Y:S03]  /*0d40*/  STS.64 [UR8], R10 ;  /* 0x0000000aff007988 */ /* 0x0109e60008000a08 */
[----:B--2---:R-:W-:-:S05]  /*0d50*/  LOP3.LUT R4, R4, 0x10, R5, 0xd8, !PT ;  /* 0x0000001004047812 */ /* 0x004fca00078ed805 */
[----:B------:R4:W-:Y:S02]  /*0d60*/  STS [UR8+0x8], R4 ;  /* 0x00000804ff007988 */ /* 0x0009e40008000808 */
.L_x_31:
[----:B--2---:R-:W-:Y:S05]  /*0d70*/  BSYNC B3 ;  /* 0x0000000000037941 */ /* 0x004fea0003800000 */
.L_x_30:
[----:B------:R-:W-:Y:S04]  /*0d80*/  BSSY B4, `(.L_x_32) ;  /* 0x0000011000047945 */ /* 0x000fe80003800000 */
[----:B------:R-:W-:Y:S04]  /*0d90*/  BSSY B3, `(.L_x_33) ;  /* 0x000000e000037945 */ /* 0x000fe80003800000 */
[----:B------:R-:W-:Y:S05]  /*0da0*/  @P2 BRA `(.L_x_34) ;  /* 0x0000000000242947 */ /* 0x000fea0003800000 */
[----:B----4-:R-:W2:Y:S01]  /*0db0*/  LDS R4, [UR8+0x34] ;  /* 0x00003408ff047984 */ /* 0x010ea20008000800 */
[----:B------:R-:W-:-:S05]  /*0dc0*/  IMAD.MOV.U32 R5, RZ, RZ, 0x3f000000 ;  /* 0x3f000000ff057424 */ /* 0x000fca00078e00ff */
[----:B--2---:R-:W-:-:S05]  /*0dd0*/  LOP3.LUT R4, R4, 0xff000000, R5, 0xb8, !PT ;  /* 0xff00000004047812 */ /* 0x004fca00078eb805 */
[----:B------:R2:W-:Y:S01]  /*0de0*/  STS [UR8+0x34], R4 ;  /* 0x00003404ff007988 */ /* 0x0005e20008000808 */
[----:B------:R-:W-:Y:S05]  /*0df0*/  @P2 BRA `(.L_x_35) ;  /* 0x00000000001c2947 */ /* 0x000fea0003800000 */
[----:B--2---:R-:W2:Y:S01]  /*0e00*/  LDS R4, [UR8+0x38] ;  /* 0x00003808ff047984 */ /* 0x004ea20008000800 */
[----:B------:R-:W-:-:S05]  /*0e10*/  IMAD.MOV.U32 R5, RZ, RZ, 0x3f ;  /* 0x0000003fff057424 */ /* 0x000fca00078e00ff */
[----:B--2---:R-:W-:-:S05]  /*0e20*/  LOP3.LUT R4, R4, 0xff, R5, 0xb8, !PT ;  /* 0x000000ff04047812 */ /* 0x004fca00078eb805 */
[----:B------:R2:W-:Y:S02]  /*0e30*/  STS [UR8+0x38], R4 ;  /* 0x00003804ff007988 */ /* 0x0005e40008000808 */
.L_x_34:
[----:B------:R-:W-:Y:S05]  /*0e40*/  @P2 BREAK B3 ;  /* 0x0000000000032942 */ /* 0x000fea0003800000 */
[----:B------:R-:W-:Y:S05]  /*0e50*/  @P2 BRA `(.L_x_36) ;  /* 0x00000000000c2947 */ /* 0x000fea0003800000 */
[----:B------:R1:W-:Y:S02]  /*0e60*/  STS [UR8+0x20], R3 ;  /* 0x00002003ff007988 */ /* 0x0003e40008000808 */
.L_x_35:
[----:B------:R-:W-:Y:S05]  /*0e70*/  BSYNC B3 ;  /* 0x0000000000037941 */ /* 0x000fea0003800000 */
.L_x_33:
[----:B------:R1:W-:Y:S02]  /*0e80*/  @!P2 STS [UR8+0x24], R2 ;  /* 0x00002402ff00a988 */ /* 0x0003e40008000808 */
.L_x_36:
[----:B------:R-:W-:Y:S05]  /*0e90*/  BSYNC B4 ;  /* 0x0000000000047941 */ /* 0x000fea0003800000 */
.L_x_32:
[----:B------:R-:W-:Y:S05]  /*0ea0*/  WARPSYNC.ALL ;  /* 0x0000000000007948 */ /* 0x000fea0003800000 */
[----:B------:R-:W-:Y:S04]  /*0eb0*/  BSSY B4, `(.L_x_37) ;  /* 0x000000e000047945 */ /* 0x000fe80003800000 */
[----:B------:R-:W-:Y:S05]  /*0ec0*/  @P2 BRA `(.L_x_38) ;  /* 0x0000000000302947 */ /* 0x000fea0003800000 */
[----:B-1----:R-:W1:Y:S01]  /*0ed0*/  LDS R3, [UR8+0x34] ;  /* 0x00003408ff037984 */ /* 0x002e620008000800 */
[----:B--2-4-:R-:W2:Y:S03]  /*0ee0*/  LDC.64 R4, c[0x0][0x248] ;  /* 0x00009200ff047b82 */ /* 0x014ea60000000a00 */
[----:B------:R-:W4:Y:S01]  /*0ef0*/  LDS R2, [UR8+0x1c] ;  /* 0x00001c08ff027984 */ /* 0x000f220008000800 */
[C---:B--2---:R-:W-:Y:S01]  /*0f00*/  SHF.L.U64.HI R5, R4.reuse, 0x1, R5 ;  /* 0x0000000104057819 */ /* 0x044fe20000010205 */
[----:B------:R-:W-:-:S03]  /*0f10*/  IMAD.SHL.U32 R4, R4, 0x2, RZ ;  /* 0x0000000204047824 */ /* 0x000fc600078e00ff */
[--C-:B---3-5:R-:W-:Y:S02]  /*0f20*/  SHF.R.U32.HI R9, RZ, 0x4, R5.reuse ;  /* 0x00000004ff097819 */ /* 0x128fe40000011605 */
[----:B------:R-:W-:-:S05]  /*0f30*/  SHF.R.U64 R4, R4, 0x4, R5 ;  /* 0x0000000404047819 */ /* 0x000fca0000001205 */
[----:B------:R2:W-:Y:S01]  /*0f40*/  STS [UR8+0xc], R4 ;  /* 0x00000c04ff007988 */ /* 0x0005e20008000808 */
[----:B-1----:R-:W-:Y:S02]  /*0f50*/  LOP3.LUT R3, R3, 0x7, RZ, 0xb8, !PT ;  /* 0x0000000703037812 */ /* 0x002fe400078eb8ff */
[----:B----4-:R-:W-:-:S03]  /*0f60*/  LOP3.LUT R2, R2, 0xf, R9, 0xb8, !PT ;  /* 0x0000000f02027812 */ /* 0x010fc600078eb809 */
[----:B------:R2:W-:Y:S04]  /*0f70*/  STS [UR8+0x34], R3 ;  /* 0x00003403ff007988 */ /* 0x0005e80008000808 */
[----:B------:R2:W-:Y:S02]  /*0f80*/  STS [UR8+0x1c], R2 ;  /* 0x00001c02ff007988 */ /* 0x0005e40008000808 */
.L_x_38:
[----:B------:R-:W-:Y:S05]  /*0f90*/  BSYNC B4 ;  /* 0x0000000000047941 */ /* 0x000fea0003800000 */
.L_x_37:
[----:B------:R-:W-:Y:S04]  /*0fa0*/  BSSY B4, `(.L_x_39) ;  /* 0x000001a000047945 */ /* 0x000fe80003800000 */
[----:B------:R-:W-:Y:S04]  /*0fb0*/  BSSY B5, `(.L_x_40) ;  /* 0x0000015000057945 */ /* 0x000fe80003800000 */
[----:B------:R-:W-:Y:S05]  /*0fc0*/  @P2 BRA `(.L_x_41) ;  /* 0x0000000000202947 */ /* 0x000fea0003800000 */
[----:B-12---:R-:W1:Y:S02]  /*0fd0*/  LDS R2, [UR8+0x34] ;  /* 0x00003408ff027984 */ /* 0x006e640008000800 */
[----:B-1----:R-:W-:-:S05]  /*0fe0*/  LOP3.LUT R2, R2, 0x38, RZ, 0xb8, !PT ;  /* 0x0000003802027812 */ /* 0x002fca00078eb8ff */
[----:B------:R1:W-:Y:S01]  /*0ff0*/  STS [UR8+0x34], R2 ;  /* 0x00003402ff007988 */ /* 0x0003e20008000808 */
[----:B------:R-:W-:Y:S05]  /*1000*/  @P2 BRA `(.L_x_42) ;  /* 0x0000000000202947 */ /* 0x000fea0003800000 */
[----:B-1----:R-:W1:Y:S01]  /*1010*/  LDS R2, [UR8+0x8] ;  /* 0x00000808ff027984 */ /* 0x002e620008000800 */
[----:B------:R-:W-:-:S05]  /*1020*/  IMAD.MOV.U32 R3, RZ, RZ, 0x780 ;  /* 0x00000780ff037424 */ /* 0x000fca00078e00ff */
[----:B-1----:R-:W-:-:S05]  /*1030*/  LOP3.LUT R2, R2, 0x500, R3, 0xd8, !PT ;  /* 0x0000050002027812 */ /* 0x002fca00078ed803 */
[----:B------:R1:W-:Y:S02]  /*1040*/  STS [UR8+0x8], R2 ;  /* 0x00000802ff007988 */ /* 0x0003e40008000808 */
.L_x_41:
[----:B------:R-:W-:Y:S05]  /*1050*/  @P2 BRA `(.L_x_43) ;  /* 0x0000000000282947 */ /* 0x000fea0003800000 */
[----:B-12---:R-:W1:Y:S02]  /*1060*/  LDS R2, [UR8+0x8] ;  /* 0x00000808ff027984 */ /* 0x006e640008000800 */
[----:B-1----:R-:W-:-:S05]  /*1070*/  LOP3.LUT R2, R2, 0x1800, RZ, 0xb8, !PT ;  /* 0x0000180002027812 */ /* 0x002fca00078eb8ff */
[----:B------:R2:W-:Y:S02]  /*1080*/  STS [UR8+0x8], R2 ;  /* 0x00000802ff007988 */ /* 0x0005e40008000808 */
.L_x_42:
[----:B------:R-:W-:Y:S05]  /*1090*/  @P2 BREAK B5 ;  /* 0x0000000000052942 */ /* 0x000fea0003800000 */
[----:B------:R-:W-:Y:S05]  /*10a0*/  @P2 BRA `(.L_x_44) ;  /* 0x0000000000242947 */ /* 0x000fea0003800000 */
[----:B-12---:R-:W1:Y:S01]  /*10b0*/  LDS R2, [UR8+0x8] ;  /* 0x00000808ff027984 */ /* 0x006e620008000800 */
[----:B------:R-:W-:-:S05]  /*10c0*/  IMAD.MOV.U32 R3, RZ, RZ, 0x6000 ;  /* 0x00006000ff037424 */ /* 0x000fca00078e00ff */
[----:B-1----:R-:W-:-:S04]  /*10d0*/  LOP3.LUT R2, R2, 0x6000, R3, 0xd8, !PT ;  /* 0x0000600002027812 */ /* 0x002fc800078ed803 */
[----:B------:R-:W-:-:S05]  /*10e0*/  LOP3.LUT R2, R2, 0x400000, RZ, 0xb8, !PT ;  /* 0x0040000002027812 */ /* 0x000fca00078eb8ff */
[----:B------:R1:W-:Y:S02]  /*10f0*/  STS [UR8+0x8], R2 ;  /* 0x00000802ff007988 */ /* 0x0003e40008000808 */
.L_x_43:
[----:B------:R-:W-:Y:S05]  /*1100*/  BSYNC B5 ;  /* 0x0000000000057941 */ /* 0x000fea0003800000 */
.L_x_40:
[----:B-12---:R-:W1:Y:S02]  /*1110*/  @!P2 LDS R2, [UR8+0x8] ;  /* 0x00000808ff02a984 */ /* 0x006e640008000800 */
[----:B-1----:R-:W-:-:S05]  /*1120*/  @!P2 LOP3.LUT R2, R2, 0x8000, RZ, 0xb8, !PT ;  /* 0x000080000202a812 */ /* 0x002fca00078eb8ff */
[----:B------:R1:W-:Y:S02]  /*1130*/  @!P2 STS [UR8+0x8], R2 ;  /* 0x00000802ff00a988 */ /* 0x0003e40008000808 */
.L_x_44:
[----:B------:R-:W-:Y:S05]  /*1140*/  BSYNC B4 ;  /* 0x0000000000047941 */ /* 0x000fea0003800000 */
.L_x_39:
[----:B------:R-:W-:Y:S05]  /*1150*/  WARPSYNC.ALL ;  /* 0x0000000000007948 */ /* 0x000fea0003800000 */
[----:B------:R-:W-:-:S04]  /*1160*/  UIADD3 UR4, UR4, 0x100, URZ ;  /* 0x0000010004047890 */ /* 0x000fc8000fffe03f */
[----:B------:R-:W-:-:S04]  /*1170*/  UIADD3 UR20, UP0, UR4, UR20, URZ ;  /* 0x0000001404147290 */ /* 0x000fc8000ff1e03f */
[----:B------:R-:W-:Y:S01]  /*1180*/  ULEA.HI.X.SX32 UR21, UR4, UR21, 0x1, UP0 ;  /* 0x0000001504157291 */ /* 0x000fe200080f0e3f */
[----:B------:R-:W-:Y:S11]  /*1190*/  @P0 BRA `(.L_x_45) ;  /* 0x0000000000300947 */ /* 0x000ff60003800000 */
[----:B-12---:R-:W4:Y:S01]  /*11a0*/  S2R R2, SR_LANEID ;  /* 0x0000000000027919 */ /* 0x006f220000000000 */
[----:B------:R-:W-:Y:S05]  /*11b0*/  WARPSYNC.ALL ;  /* 0x0000000000007948 */ /* 0x000fea0003800000 */
[----:B----4-:R-:W-:-:S05]  /*11c0*/  IMAD.SHL.U32 R4, R2, 0x4, RZ ;  /* 0x0000000402047824 */ /* 0x010fca00078e00ff */
[----:B------:R-:W1:Y:S01]  /*11d0*/  LDS R5, [R4+UR8] ;  /* 0x0000000804057984 */ /* 0x000e620008000800 */
[----:B------:R-:W-:Y:S01]  /*11e0*/  IADD3 R2, P1, R4, UR20, RZ ;  /* 0x0000001404027c10 */ /* 0x000fe2000ff3e0ff */
[----:B------:R-:W-:-:S04]  /*11f0*/  UMOV UR4, UR20 ;  /* 0x0000001400047c82 */ /* 0x000fc80008000000 */
[----:B------:R-:W-:Y:S01]  /*1200*/  IMAD.X R3, RZ, RZ, UR21, P1 ;  /* 0x00000015ff037e24 */ /* 0x000fe200088e06ff */
[----:B------:R-:W-:-:S04]  /*1210*/  UMOV UR5, UR21 ;  /* 0x0000001500057c82 */ /* 0x000fc80008000000 */
[----:B-1----:R1:W2:Y:S01]  /*1220*/  ATOMG.E.EXCH.STRONG.GPU PT, RZ, [R2], R5 ;  /* 0x0000000502ff73a8 */ /* 0x0022a200041ee100 */
[----:B------:R-:W-:-:S04]  /*1230*/  DEPBAR {5,4,3,2,1,0} ;  /* 0x0000003f0000791a */ /* 0x000fc80000000000 */
[----:B------:R1:W-:Y:S01]  /*1240*/  UTMACCTL.IV [UR4] ;  /* 0x00000000040079b9 */ /* 0x0003e20008000000 */
[----:B------:R-:W-:Y:S01]  /*1250*/  NOP ;  /* 0x0000000000007918 */ /* 0x000fe20000000000 */
.L_x_45:
[----:B------:R-:W-:Y:S05]  /*1260*/  @P0 BRA `(.L_x_46) ;  /* 0x00000000000c0947 */ /* 0x000fea0003800000 */
[----:B------:R0:W-:Y:S01]  /*1270*/  UTMACMDFLUSH ;  /* 0x00000000000079b7 */ /* 0x0001e20000000000 */
[----:B------:R-:W-:Y:S05]  /*1280*/  @P0 BRA `(.L_x_46) ;  /* 0x0000000000040947 */ /* 0x000fea0003800000 */
[----:B------:R-:W-:-:S04]  /*1290*/  DEPBAR.LE SB0, 0x0 ;  /* 0x000080000000791a */ /* 0x000fc80000000000 */
.L_x_46:
[----:B------:R-:W-:Y:S05]  /*12a0*/  WARPSYNC.ALL ;  /* 0x0000000000007948 */ /* 0x000fea0003800000 */
[----:B--2---:R-:W-:Y:S01]  /*12b0*/  BAR.SYNC.DEFER_BLOCKING 0x0 ;  /* 0x0000000000007b1d */ /* 0x004fe20000010000 */
[----:B------:R-:W-:Y:S01]  /*12c0*/  ISETP.GE.AND P0, PT, R8, 0x1, PT ;  /* 0x000000010800780c */ /* 0x000fe20003f06270 */
[----:B------:R-:W-:Y:S01]  /*12d0*/  USHF.L.U32 UR11, UR23, 0x6, URZ ;  /* 0x00000006170b7899 */ /* 0x000fe2000800063f */
[----:B------:R-:W-:Y:S01]  /*12e0*/  CS2R R24, SRZ ;  /* 0x0000000000187805 */ /* 0x000fe2000001ff00 */
[----:B------:R-:W-:Y:S01]  /*12f0*/  USHF.L.U32 UR27, UR22, 0x6, URZ ;  /* 0x00000006161b7899 */ /* 0x000fe2000800063f */
[----:B------:R-:W-:Y:S01]  /*1300*/  CS2R R26, SRZ ;  /* 0x00000000001a7805 */ /* 0x000fe2000001ff00 */
[----:B------:R-:W-:Y:S01]  /*1310*/  VOTEU.ALL UP0, P2 ;  /* 0x00000000003f7886 */ /* 0x000fe20001000000 */
[----:B-1----:R-:W-:Y:S01]  /*1320*/  UMOV UR4, 0x1 ;  /* 0x0000000100047882 */ /* 0x002fe20000000000 */
[----:B------:R-:W-:-:S02]  /*1330*/  CS2R R28, SRZ ;  /* 0x00000000001c7805 */ /* 0x000fc4000001ff00 */
[----:B------:R-:W-:Y:S02]  /*1340*/  CS2R R30, SRZ ;  /* 0x00000000001e7805 */ /* 0x000fe4000001ff00 */
[----:B------:R-:W-:Y:S01]  /*1350*/  CS2R R32, SRZ ;  /* 0x0000000000207805 */ /* 0x000fe2000001ff00 */
[----:B------:R-:W-:-:S04]  /*1360*/  @!UP0 UIADD3 UR4, -UR4, 0x100000, URZ ;  /* 0x0010000004048890 */ /* 0x000fc8000fffe13f */
[----:B------:R-:W-:Y:S02]  /*1370*/  @!UP0 USHF.L.U32 UR5, UR4, 0xb, URZ ;  /* 0x0000000b04058899 */ /* 0x000fe4000800063f */
[----:B------:R-:W-:Y:S01]  /*1380*/  @!UP0 USHF.L.U32 UR4, UR4, 0x1, URZ ;  /* 0x0000000104048899 */ /* 0x000fe2000800063f */
[----:B------:R-:W-:Y:S01]  /*1390*/  CS2R R34, SRZ ;  /* 0x0000000000227805 */ /* 0x000fe2000001ff00 */
[----:B------:R-:W-:Y:S01]  /*13a0*/  VOTEU.ALL UP0, P2 ;  /* 0x00000000003f7886 */ /* 0x000fe20001000000 */
[----:B------:R-:W-:Y:S02]  /*13b0*/  CS2R R36, SRZ ;  /* 0x0000000000247805 */ /* 0x000fe4000001ff00 */
[----:B------:R-:W-:Y:S01]  /*13c0*/  CS2R R38, SRZ ;  /* 0x0000000000267805 */ /* 0x000fe2000001ff00 */
[----:B------:R-:W1:Y:S06]  /*13d0*/  FENCE.VIEW.ASYNC.S ;  /* 0x00000000000073c6 */ /* 0x000e6c0000000000 */
[----:B-1----:R1:W2:Y:S01]  /*13e0*/  @!UP0 SYNCS.EXCH.64 URZ, [UR8+0x4000], UR4 ;  /* 0x00400004083f85b2 */ /* 0x0022a20008000100 */
[----:B------:R-:W-:Y:S05]  /*13f0*/  @!P0 BRA `(.L_x_47) ;  /* 0x0000000400588947 */ /* 0x000fea0003800000 */
[----:B------:R-:W-:Y:S01]  /*1400*/  USHF.R.U32.HI UR12, URZ, 0x4, UR8 ;  /* 0x000000043f0c7899 */ /* 0x000fe20008011608 */
[----:B------:R-:W-:Y:S01]  /*1410*/  SHF.R.U32.HI R8, RZ, 0x5, R0 ;  /* 0x00000005ff087819 */ /* 0x000fe20000011600 */
[----:B------:R-:W-:Y:S01]  /*1420*/  UIADD3 UR7, UR8, 0x2000, URZ ;  /* 0x0000200008077890 */ /* 0x000fe2000fffe03f */
[----:B------:R-:W-:Y:S01]  /*1430*/  CS2R R24, SRZ ;  /* 0x0000000000187805 */ /* 0x000fe2000001ff00 */
[----:B------:R-:W-:Y:S01]  /*1440*/  USGXT.U32 UR12, UR12, 0xe ;  /* 0x0000000e0c0c789a */ /* 0x000fe20008000000 */
[----:B------:R-:W-:Y:S01]  /*1450*/  CS2R R26, SRZ ;  /* 0x00000000001a7805 */ /* 0x000fe2000001ff00 */
[----:B-1----:R-:W-:Y:S01]  /*1460*/  UMOV UR4, URZ ;  /* 0x0000003f00047c82 */ /* 0x002fe20008000000 */
[----:B------:R-:W-:Y:S01]  /*1470*/  CS2R R28, SRZ ;  /* 0x00000000001c7805 */ /* 0x000fe2000001ff00 */
[----:B------:R-:W-:Y:S01]  /*1480*/  UIADD3 UR6, UP0, UR12, 0x2, URZ ;  /* 0x000000020c067890 */ /* 0x000fe2000ff1e03f */
[----:B------:R-:W-:Y:S02]  /*1490*/  CS2R R30, SRZ ;  /* 0x00000000001e7805 */ /* 0x000fe4000001ff00 */
[----:B------:R-:W-:-:S02]  /*14a0*/  CS2R R32, SRZ ;  /* 0x0000000000207805 */ /* 0x000fc4000001ff00 */
[----:B------:R-:W-:Y:S01]  /*14b0*/  CS2R R34, SRZ ;  /* 0x0000000000227805 */ /* 0x000fe2000001ff00 */
[----:B------:R-:W-:Y:S01]  /*14c0*/  UIADD3.X UR5, UR4, 0x40000040, URZ, UP0, !UPT ;  /* 0x4000004004057890 */ /* 0x000fe200087fe43f */
[----:B------:R-:W-:Y:S02]  /*14d0*/  CS2R R36, SRZ ;  /* 0x0000000000247805 */ /* 0x000fe4000001ff00 */
[----:B------:R-:W-:Y:S01]  /*14e0*/  CS2R R38, SRZ ;  /* 0x0000000000267805 */ /* 0x000fe2000001ff00 */
[----:B----4-:R-:W-:Y:S01]  /*14f0*/  IMAD.U32 R4, RZ, RZ, UR7 ;  /* 0x00000007ff047e24 */ /* 0x010fe2000f8e00ff */
[----:B------:R-:W-:Y:S01]  /*1500*/  UMOV UR4, UR6 ;  /* 0x0000000600047c82 */ /* 0x000fe20008000000 */
[----:B------:R-:W-:Y:S01]  /*1510*/  UMOV UR10, URZ ;  /* 0x0000003f000a7c82 */ /* 0x000fe20008000000 */
[----:B------:R-:W-:Y:S02]  /*1520*/  UIADD3.64 UR28, UR4, 0x2, URZ ;  /* 0x00000002041c7897 */ /* 0x000fe4000fffe03f */
[----:B------:R-:W-:-:S12]  /*1530*/  UIADD3.64 UR32, UR4, 0x4, URZ ;  /* 0x0000000404207897 */ /* 0x000fd8000fffe03f */
.L_x_49:
[----:B--2---:R-:W-:Y:S01]  /*1540*/  BAR.SYNC.DEFER_BLOCKING 0x0 ;  /* 0x0000000000007b1d */ /* 0x004fe20000010000 */
[----:B------:R-:W-:Y:S01]  /*1550*/  @!P2 IMAD.MOV.U32 R2, RZ, RZ, 0x4000 ;  /* 0x00004000ff02a424 */ /* 0x000fe200078e00ff */
[----:B------:R-:W-:Y:S02]  /*1560*/  ELECT P0, URZ, PT ;  /* 0x00000000003f782f */ /* 0x000fe40003800000 */
[----:B------:R-:W-:Y:S02]  /*1570*/  ELECT P1, URZ, PT ;  /* 0x00000000003f782f */ /* 0x000fe40003820000 */
[C---:B------:R-:W-:Y:S01]  /*1580*/  ISETP.LT.U32.AND P0, PT, R6.reuse, 0x20, P0 ;  /* 0x000000200600780c */ /* 0x040fe20000701070 */
[----:B------:R-:W-:Y:S01]  /*1590*/  UMOV UR26, UR10 ;  /* 0x0000000a001a7c82 */ /* 0x000fe20008000000 */
[----:B------:R-:W-:-:S11]  /*15a0*/  ISETP.LT.U32.AND P1, PT, R6, 0x20, P1 ;  /* 0x000000200600780c */ /* 0x000fd60000f21070 */
[----:B------:R-:W-:Y:S02]  /*15b0*/  VOTEU.ANY UP0, P0 ;  /* 0x00000000003f7886 */ /* 0x000fe40000000100 */
[----:B------:R-:W-:Y:S01]  /*15c0*/  VOTEU.ANY UP1, P1 ;  /* 0x00000000003f7886 */ /* 0x000fe20000820100 */
[----:B------:R-:W-:Y:S01]  /*15d0*/  VOTEU.ANY UP2, P1 ;  /* 0x00000000003f7886 */ /* 0x000fe20000840100 */
[----:B------:R1:W-:Y:S01]  /*15e0*/  @!P2 SYNCS.ARRIVE.TRANS64 RZ, [UR8+0x4000], R2 ;  /* 0x00400002ffffa9a7 */ /* 0x0003e20008000008 */
[----:B------:R2:W-:Y:S06]  /*15f0*/  MEMBAR.ALL.CTA ;  /* 0x0000000000007992 */ /* 0x0005ec0000008000 */
[----:B--2---:R-:W2:Y:S01]  /*1600*/  FENCE.VIEW.ASYNC.S ;  /* 0x00000000000073c6 */ /* 0x004ea20000000000 */
[----:B------:R-:W-:-:S02]  /*1610*/  @UP0 UIADD3 UR6, UR8, 0x2000, URZ ;  /* 0x0000200008060890 */ /* 0x000fc4000fffe03f */
[----:B------:R-:W-:Y:S01]  /*1620*/  @UP1 UIADD3 UR9, UR8, 0x4000, URZ ;  /* 0x0000400008091890 */ /* 0x000fe2000fffe03f */
[----:B------:R-:W-:Y:S01]  /*1630*/  @UP1 UMOV UR7, UR17 ;  /* 0x0000001100071c82 */ /* 0x000fe20008000000 */
[----:B------:R-:W-:Y:S02]  /*1640*/  @UP0 UIADD3 UR25, UR8, 0x4000, URZ ;  /* 0x0000400008190890 */ /* 0x000fe4000fffe03f */
[----:B------:R-:W-:Y:S01]  /*1650*/  @P0 IMAD.U32 R4, RZ, RZ, UR6 ;  /* 0x00000006ff040e24 */ /* 0x000fe2000f8e00ff */
[----:B------:R-:W-:Y:S01]  /*1660*/  @UP1 UMOV UR6, UR16 ;  /* 0x0000001000061c82 */ /* 0x000fe20008000000 */
[----:B--2---:R-:W-:Y:S01]  /*1670*/  VOTEU.ANY UP1, P0 ;  /* 0x00000000003f7886 */ /* 0x004fe20000020100 */
[----:B-1----:R-:W-:Y:S02]  /*1680*/  SHF.L.U32 R2, R7, 0x1f, RZ ;  /* 0x0000001f07027819 */ /* 0x002fe400000006ff */
[----:B------:R-:W-:Y:S01]  /*1690*/  @P0 R2UR UR24, R4 ;  /* 0x00000000041802ca */ /* 0x000fe200000e0000 */
[----:B------:R-:W-:Y:S06]  /*16a0*/  BAR.SYNC.DEFER_BLOCKING 0x0 ;  /* 0x0000000000007b1d */ /* 0x000fec0000010000 */
[----:B------:R1:W-:Y:S02]  /*16b0*/  @UP2 UTMALDG.2D [UR8], [UR6] ;  /* 0x00000008060025b4 */ /* 0x0003e40008008000 */
[----:B-1----:R-:W-:Y:S01]  /*16c0*/  @UP0 UMOV UR6, UR18 ;  /* 0x0000001200060c82 */ /* 0x002fe20008000000 */
[----:B------:R-:W-:Y:S01]  /*16d0*/  @UP0 UMOV UR7, UR19 ;  /* 0x0000001300070c82 */ /* 0x000fe20008000000 */
[----:B------:R-:W-:Y:S06]  /*16e0*/  BAR.SYNC.DEFER_BLOCKING 0x0 ;  /* 0x0000000000007b1d */ /* 0x000fec0000010000 */
[----:B------:R1:W-:Y:S02]  /*16f0*/  @UP1 UTMALDG.2D [UR24], [UR6] ;  /* 0x00000018060015b4 */ /* 0x0003e40008008000 */
[----:B------:R-:W-:Y:S06]  /*1700*/  BAR.SYNC.DEFER_BLOCKING 0x0 ;  /* 0x0000000000007b1d */ /* 0x000fec0000010000 */
[----:B------:R-:W2:Y:S02]  /*1710*/  SYNCS.PHASECHK.TRANS64.TRYWAIT P0, [UR8+0x4000], R2 ;  /* 0x00400002ff0075a7 */ /* 0x000ea40008000148 */
[----:B-12---:R-:W-:Y:S05]  /*1720*/  @!P0 BRA `(.L_x_48) ;  /* 0x0000000400348947 */ /* 0x006fea0003800000 */
.L_x_50:
[----:B------:R-:W-:Y:S01]  /*1730*/  IMAD.SHL.U32 R2, R8, 0x40, RZ ;  /* 0x0000004008027824 */ /* 0x000fe200078e00ff */
[----:B------:R-:W-:Y:S02]  /*1740*/  WARPGROUP.DEPBAR.LE gsb0, 0x0 ;  /* 0x00008000000079c5 */ /* 0x000fe40000010000 */
[----:B------:R-:W-:Y:S01]  /*1750*/  WARPGROUP.ARRIVE ;  /* 0x00000000000079c5 */ /* 0x000fe20000000000 */
[----:B------:R-:W-:Y:S01]  /*1760*/  UMOV UR13, 0x40000040 ;  /* 0x40000040000d7882 */ /* 0x000fe20000000000 */
[----:B------:R-:W-:Y:S01]  /*1770*/  LOP3.LUT R3, R2, 0x100, RZ, 0xc0, !PT ;  /* 0x0000010002037812 */ /* 0x000fe200078ec0ff */
[----:B------:R-:W-:Y:S01]  /*1780*/  UIADD3 UR10, UR10, 0x40, URZ ;  /* 0x000000400a0a7890 */ /* 0x000fe2000fffe03f */
[----:B------:R-:W-:Y:S02]  /*1790*/  LOP3.LUT R7, R7, 0x1, RZ, 0x3c, !PT ;  /* 0x0000000107077812 */ /* 0x000fe400078e3cff */
[----:B------:R-:W-:-:S04]  /*17a0*/  LEA.HI R3, R4, R3, RZ, 0x1c ;  /* 0x0000000304037211 */ /* 0x000fc800078fe0ff */
[----:B------:R-:W-:Y:S01]  /*17b0*/  LOP3.LUT R2, R3, 0x3fff, RZ, 0xc0, !PT ;  /* 0x00003fff03027812 */ /* 0x000fe200078ec0ff */
[----:B------:R-:W-:-:S03]  /*17c0*/  IMAD.MOV.U32 R3, RZ, RZ, 0x40000040 ;  /* 0x40000040ff037424 */ /* 0x000fc600078e00ff */
[C---:B------:R-:W-:Y:S02]  /*17d0*/  R2UR UR14, R2.reuse ;  /* 0x00000000020e72ca */ /* 0x040fe400000e0000 */
[----:B------:R-:W-:Y:S01]  /*17e0*/  R2UR UR15, R3 ;  /* 0x00000000030f72ca */ /* 0x000fe200000e0000 */
[----:B------:R-:W-:Y:S01]  /*17f0*/  IMAD.MOV.U32 R3, RZ, RZ, RZ ;  /* 0x000000ffff037224 */ /* 0x000fe200078e00ff */
[----:B------:R-:W-:-:S04]  /*1800*/  IADD3 R2, P0, R2, 0x2, RZ ;  /* 0x0000000202027810 */ /* 0x000fc80007f1e0ff */
[----:B------:R-:W-:Y:S01]  /*1810*/  IADD3.X R3, R3, 0x40000040, RZ, P0, !PT ;  /* 0x4000004003037810 */ /* 0x000fe200007fe4ff */
[----:B------:R-:W-:Y:S01]  /*1820*/  IMAD.MOV.U32 R5, RZ, RZ, R2 ;  /* 0x000000ffff057224 */ /* 0x000fe200078e0002 */
[----:B------:R-:W-:Y:S02]  /*1830*/  R2UR UR6, R2 ;  /* 0x00000000020672ca */ /* 0x000fe400000e0000 */
[----:B------:R-:W-:Y:S02]  /*1840*/  R2UR UR7, R3 ;  /* 0x00000000030772ca */ /* 0x000fe400000e0000 */
[----:B------:R-:W-:Y:S01]  /*1850*/  IADD3 R10, P0, R5, 0x2, RZ ;  /* 0x00000002050a7810 */ /* 0x000fe20007f1e0ff */
[----:B------:R-:W-:Y:S01]  /*1860*/  HGMMA.64x32x16.F32.BF16 R24, gdesc[UR12], R24 ;  /* 0x006000000c1879f0 */ /* 0x000fe20008701818 */
[----:B------:R-:W-:Y:S02]  /*1870*/  IMAD.MOV.U32 R5, RZ, RZ, R3 ;  /* 0x000000ffff057224 */ /* 0x000fe400078e0003 */
[----:B------:R-:W-:-:S02]  /*1880*/  R2UR UR30, R10 ;  /* 0x000000000a1e72ca */ /* 0x000fc400000e0000 */
[----:B------:R-:W-:Y:S02]  /*1890*/  IMAD.X R11, RZ, RZ, R5, P0 ;  /* 0x000000ffff0b7224 */ /* 0x000fe400000e0605 */
[----:B------:R-:W-:Y:S02]  /*18a0*/  IMAD.MOV.U32 R5, RZ, RZ, R2 ;  /* 0x000000ffff057224 */ /* 0x000fe400078e0002 */
[----:B------:R-:W1:Y:S01]  /*18b0*/  LDC R2, c[0x0][0x230] ;  /* 0x00008c00ff027b82 */ /* 0x000e620000000800 */
[----:B------:R-:W-:Y:S02]  /*18c0*/  R2UR UR31, R11 ;  /* 0x000000000b1f72ca */ /* 0x000fe400000e0000 */
[----:B------:R-:W-:-:S04]  /*18d0*/  IADD3 R10, P0, R5, 0x4, RZ ;  /* 0x00000004050a7810 */ /* 0x000fc80007f1e0ff */
[----:B------:R-:W-:Y:S01]  /*18e0*/  R2UR UR34, R10 ;  /* 0x000000000a2272ca */ /* 0x000fe200000e0000 */
[----:B------:R-:W-:-:S05]  /*18f0*/  IMAD.X R11, RZ, RZ, R3, P0 ;  /* 0x000000ffff0b7224 */ /* 0x000fca00000e0603 */
[----:B------:R-:W-:Y:S02]  /*1900*/  R2UR UR35, R11 ;  /* 0x000000000b2372ca */ /* 0x000fe400000e0000 */
[----:B-1----:R-:W-:Y:S01]  /*1910*/  ISETP.LE.AND P0, PT, R2, UR10, PT ;  /* 0x0000000a02007c0c */ /* 0x002fe2000bf03270 */
[----:B------:R-:W-:Y:S04]  /*1920*/  HGMMA.64x32x16.F32.BF16 R24, gdesc[UR4], R24 ;  /* 0x00600000041879f0 */ /* 0x000fe80008701818 */
[----:B------:R-:W-:Y:S06]  /*1930*/  HGMMA.64x32x16.F32.BF16 R24, gdesc[UR28], R24 ;  /* 0x006000001c1879f0 */ /* 0x000fec0008701818 */
[----:B------:R-:W-:Y:S02]  /*1940*/  HGMMA.64x32x16.F32.BF16 R24, gdesc[UR32], R24, gsb0 ;  /* 0x00600000201879f0 */ /* 0x000fe40008001818 */
[----:B------:R-:W-:Y:S05]  /*1950*/  @!P0 BRA `(.L_x_49) ;  /* 0xfffffff800f88947 */ /* 0x000fea000383ffff */
.L_x_47:
[C---:B------:R-:W-:Y:S01]  /*1960*/  IMAD.SHL.U32 R2, R0.reuse, 0x40, RZ ;  /* 0x0000004000027824 */ /* 0x040fe200078e00ff */
[----:B----4-:R-:W-:Y:S01]  /*1970*/  SHF.R.U32.HI R4, RZ, 0x1, R0 ;  /* 0x00000001ff047819 */ /* 0x010fe20000011600 */
[----:B------:R-:W-:Y:S01]  /*1980*/  IMAD.SHL.U32 R3, R0, 0x10, RZ ;  /* 0x0000001000037824 */ /* 0x000fe200078e00ff */
[----:B------:R-:W-:Y:S02]  /*1990*/  WARPGROUP.DEPBAR.LE gsb0, 0x0 ;  /* 0x00008000000079c5 */ /* 0x000fe40000010000 */
[----:B------:R-:W-:Y:S01]  /*19a0*/  LOP3.LUT R2, R2, 0x1800, RZ, 0xc0, !PT ;  /* 0x0000180002027812 */ /* 0x000fe200078ec0ff */
[----:B--2---:R-:W-:Y:S01]  /*19b0*/  BAR.SYNC.DEFER_BLOCKING 0x0 ;  /* 0x0000000000007b1d */ /* 0x004fe20000010000 */
[----:B------:R-:W-:Y:S02]  /*19c0*/  LOP3.LUT R5, R4, 0x40, RZ, 0xc0, !PT ;  /* 0x0000004004057812 */ /* 0x000fe400078ec0ff */
[----:B------:R-:W-:Y:S02]  /*19d0*/  ELECT P0, URZ, PT ;  /* 0x00000000003f782f */ /* 0x000fe40003800000 */
[----:B------:R-:W-:-:S02]  /*19e0*/  LOP3.LUT R2, R2, 0x70, R3, 0xf8, !PT ;  /* 0x0000007002027812 */ /* 0x000fc400078ef803 */
[----:B------:R-:W-:Y:S01]  /*19f0*/  LOP3.LUT R5, R5, 0x10, R0, 0xf8, !PT ;  /* 0x0000001005057812 */ /* 0x000fe200078ef800 */
[----:B------:R-:W-:Y:S01]  /*1a00*/  IMAD.SHL.U32 R0, R0, 0x80, RZ ;  /* 0x0000008000007824 */ /* 0x000fe200078e00ff */
[----:B------:R-:W-:Y:S01]  /*1a10*/  F2FP.BF16.F32.PACK_AB R24, R25, R24 ;  /* 0x000000181918723e */ /* 0x000fe200000010ff */
[----:B------:R-:W-:Y:S01]  /*1a20*/  UMOV UR9, UR27 ;  /* 0x0000001b00097c82 */ /* 0x000fe20008000000 */
[----:B------:R-:W-:Y:S01]  /*1a30*/  LOP3.LUT R5, R2, R5, RZ, 0x3c, !PT ;  /* 0x0000000502057212 */ /* 0x000fe200078e3cff */
[----:B------:R-:W-:Y:S01]  /*1a40*/  UMOV UR10, UR11 ;  /* 0x0000000b000a7c82 */ /* 0x000fe20008000000 */
[----:B------:R-:W-:Y:S02]  /*1a50*/  F2FP.BF16.F32.PACK_AB R25, R27, R26 ;  /* 0x0000001a1b19723e */ /* 0x000fe400000010ff */
[----:B------:R-:W-:Y:S02]  /*1a60*/  LOP3.LUT R0, R5, 0x780, R0, 0xf8, !PT ;  /* 0x0000078005007812 */ /* 0x000fe400078ef800 */
[----:B------:R-:W-:-:S02]  /*1a70*/  F2FP.BF16.F32.PACK_AB R32, R33, R32 ;  /* 0x000000202120723e */ /* 0x000fc400000010ff */
[C---:B------:R-:W-:Y:S01]  /*1a80*/  LOP3.LUT R2, R0.reuse, 0x20, RZ, 0x3c, !PT ;  /* 0x0000002000027812 */ /* 0x040fe200078e3cff */
[----:B------:R-:W-:Y:S01]  /*1a90*/  VIADD R0, R0, UR8 ;  /* 0x0000000800007c36 */ /* 0x000fe20008000000 */
[----:B------:R-:W-:Y:S02]  /*1aa0*/  F2FP.BF16.F32.PACK_AB R26, R29, R28 ;  /* 0x0000001c1d1a723e */ /* 0x000fe400000010ff */
[----:B------:R-:W-:Y:S01]  /*1ab0*/  F2FP.BF16.F32.PACK_AB R27, R31, R30 ;  /* 0x0000001e1f1b723e */ /* 0x000fe200000010ff */
[----:B------:R-:W-:Y:S01]  /*1ac0*/  VIADD R2, R2, UR8 ;  /* 0x0000000802027c36 */ /* 0x000fe20008000000 */
[----:B------:R-:W-:Y:S01]  /*1ad0*/  F2FP.BF16.F32.PACK_AB R33, R35, R34 ;  /* 0x000000222321723e */ /* 0x000fe200000010ff */
[----:B------:R-:W2:Y:S01]  /*1ae0*/  @!P2 SYNCS.CCTL.IV [UR8+0x4000] ;  /* 0x00400000ff00a9b1 */ /* 0x000ea20008000008 */
[----:B------:R-:W-:Y:S01]  /*1af0*/  F2FP.BF16.F32.PACK_AB R34, R37, R36 ;  /* 0x000000242522723e */ /* 0x000fe200000010ff */
[----:B--2---:R-:W-:Y:S01]  /*1b00*/  STSM.16.M88.4 [R0], R24 ;  /* 0x0000001800007844 */ /* 0x004fe20000000200 */
[----:B------:R-:W-:-:S02]  /*1b10*/  F2FP.BF16.F32.PACK_AB R35, R39, R38 ;  /* 0x000000262723723e */ /* 0x000fc400000010ff */
[----:B------:R-:W-:-:S03]  /*1b20*/  ISETP.LT.U32.AND P0, PT, R6, 0x20, P0 ;  /* 0x000000200600780c */ /* 0x000fc60000701070 */
[----:B------:R-:W-:Y:S01]  /*1b30*/  STSM.16.M88.4 [R2], R32 ;  /* 0x0000002002007844 */ /* 0x000fe20000000200 */
[----:B------:R2:W-:Y:S06]  /*1b40*/  MEMBAR.ALL.CTA ;  /* 0x0000000000007992 */ /* 0x0005ec0000008000 */
[----:B--2---:R-:W2:Y:S03]  /*1b50*/  FENCE.VIEW.ASYNC.S ;  /* 0x00000000000073c6 */ /* 0x004ea60000000000 */
[----:B--2---:R-:W-:Y:S01]  /*1b60*/  VOTEU.ANY UP0, P0 ;  /* 0x00000000003f7886 */ /* 0x004fe20000000100 */
[----:B------:R-:W-:-:S04]  /*1b70*/  VOTEU.ANY UP1, P0 ;  /* 0x00000000003f7886 */ /* 0x000fc80000020100 */
[----:B-1----:R-:W-:Y:S01]  /*1b80*/  @UP0 UMOV UR4, UR20 ;  /* 0x0000001400040c82 */ /* 0x002fe20008000000 */
[----:B------:R-:W-:Y:S01]  /*1b90*/  @UP0 UMOV UR5, UR21 ;  /* 0x0000001500050c82 */ /* 0x000fe20008000000 */
[----:B------:R-:W-:Y:S06]  /*1ba0*/  BAR.SYNC.DEFER_BLOCKING 0x0 ;  /* 0x0000000000007b1d */ /* 0x000fec0000010000 */
[----:B------:R1:W-:Y:S01]  /*1bb0*/  @UP1 UTMASTG.2D [UR8], [UR4] ;  /* 0x00000008040013b5 */ /* 0x0003e20008008000 */
[----:B------:R0:W-:Y:S01]  /*1bc0*/  UTMACMDFLUSH ;  /* 0x00000000000079b7 */ /* 0x0001e20000000000 */
[----:B------:R-:W-:-:S04]  /*1bd0*/  DEPBAR.LE SB0, 0x0 ;  /* 0x000080000000791a */ /* 0x000fc80000000000 */
[----:B------:R-:W-:Y:S06]  /*1be0*/  BAR.SYNC.DEFER_BLOCKING 0x0 ;  /* 0x0000000000007b1d */ /* 0x000fec0000010000 */
[----:B-1----:R-:W-:Y:S05]  /*1bf0*/  EXIT ;  /* 0x000000000000794d */ /* 0x002fea0003800000 */
.L_x_48:
[----:B------:R-:W1:Y:S02]  /*1c00*/  SYNCS.PHASECHK.TRANS64.TRYWAIT P0, [UR8+0x4000], R2 ;  /* 0x00400002ff0075a7 */ /* 0x000e640008000148 */
[----:B-1----:R-:W-:Y:S05]  /*1c10*/  @!P0 BRA `(.L_x_48) ;  /* 0xfffffffc00f88947 */ /* 0x002fea000383ffff */
[----:B------:R-:W-:Y:S05]  /*1c20*/  BRA `(.L_x_50) ;  /* 0xfffffff800c07947 */ /* 0x000fea000383ffff */
.L_x_51:
[----:B------:R-:W-:-:S00]  /*1c30*/  BRA `(.L_x_51) ;  /* 0xfffffffc00fc7947 */ /* 0x000fc0000383ffff */
[----:B------:R-:W-:-:S00]  /*1c40*/  NOP ;  /* 0x0000000000007918 */ /* 0x000fc00000000000 */
        /* <DEDUP_REMOVED lines=11> */
.L_x_52:


//--------------------- .nv.shared.gluon_wgmma    --------------------------
	.section	.nv.shared.gluon_wgmma,"aw",@nobits
	.sectionflags	@""
	.align	16
	.zero		1024


//--------------------- .nv.shared.reserved.0     --------------------------
	.section	.nv.shared.reserved.0,"aw",@nobits
	.weak		__nv_reservedSMEM_offset_0_alias
	.size		__nv_reservedSMEM_offset_0_alias, 0, 0
	.other		__nv_reservedSMEM_offset_0_alias,@"STO_CUDA_RESERVED_SHARED STV_DEFAULT"
__nv_reservedSMEM_offset_0_alias:
	.zero		0


//--------------------- .nv.constant0.gluon_wgmma --------------------------
	.section	.nv.constant0.gluon_wgmma,"a",@progbits
	.sectionflags	@""
	.align	4
.nv.constant0.gluon_wgmma:
	.zero		608


//--------------------- SYMBOLS --------------------------

	.type		.nv.reservedSmem.offset0,@object
	.size		.nv.reservedSmem.offset0,0x4
